	.target	sm_90a

	.elftype	@"ET_EXEC"


//--------------------- .note.nv.tkinfo           --------------------------
	.section	.note.nv.tkinfo,"",@"SHT_NOTE"
	.sectionflags	@"SHF_NOTE_NV_TKINFO"
	.tkinfo
        /*0018*/ 	.word	0x00000002
        /*0030*/ 	.string	""
        /*0030*/ 	.string	"ptxas"
        /*0030*/ 	.string	"Cuda compilation tools, release 13.0, V13.0.88"
        /*0030*/ 	.string	"Build cuda_13.0.r13.0/compiler.36424714_0"
        /*0030*/ 	.string	"-arch sm_90a -m 64 "



//--------------------- .note.nv.cuinfo           --------------------------
	.section	.note.nv.cuinfo,"",@"SHT_NOTE"
	.sectionflags	@"SHF_NOTE_NV_CUINFO"
        /*0018*/ 	.short	0x0002
        /*001a*/ 	.short	0x005a
        /*001c*/ 	.short	0x0082
	.zero		2


//--------------------- .nv.info                  --------------------------
	.section	.nv.info,"",@"SHT_CUDA_INFO"
	.align	4


	//----- nvinfo : EIATTR_REGCOUNT
	.align		4
        /*0000*/ 	.byte	0x04, 0x2f
        /*0002*/ 	.short	(.L_18 - .L_17)
	.align		4
.L_17:
        /*0004*/ 	.word	index@(_ZN7cutlass13device_kernelINS_4gemm6kernel13GemmUniversalIN4cute5tupleIJiiiiEEENS1_10collective13CollectiveMmaINS1_34MainloopSm90TmaGmmaWarpSpecializedILi4ENS5_IJNS4_1CILi1EEESB_SB_EEENS1_35KernelTmaWarpSpecializedCooperativeEEENS5_IJNSA_ILi256EEENSA_ILi64EEESG_EEENS_10bfloat16_tENS5_IJlSB_lEEESI_SJ_NS4_8TiledMMAINS4_8MMA_AtomIJNS4_4SM904GMMA27MMA_64x64x16_F32BF16BF16_SSILNSN_5MajorE0ELSP_0ELNSN_7ScaleInE1ELSQ_1EEEEEENS4_6LayoutINS5_IJNSA_ILi2EEESB_SB_EEENS5_IJSB_NSA_ILi0EEESW_EEEEENS5_IJNS4_10UnderscoreESZ_SZ_EEEEENS4_13SM90_TMA_LOADENS4_14ComposedLayoutINS4_7SwizzleILi3ELi4ELi3EEENS4_18smem_ptr_flag_bitsILi16EEENST_INS5_IJNSA_ILi8EEESG_EEENS5_IJSG_SB_EEEEEEEvNS4_8identityES12_S1C_vS1D_EENS_8epilogue10collective18CollectiveEpilogueINS1F_22Sm90TmaWarpSpecializedILi4ELi2ELi16ELb1ELb0EEEJSH_NS5_IJNSA_ILi128EEENSA_ILi32EEEEEESI_SJ_SI_SJ_NS1F_6fusion15FusionCallbacksIS1J_NS1N_23LinCombPerRowBiasEltActINS1F_6thread4ReLuESI_fSI_SI_fLi8ELNS_15FloatRoundStyleE2EEESH_S1M_JEEES12_NS13_INS14_ILi2ELi4ELi3EEES17_NST_INS5_IJS18_S1L_EEENS5_IJS1L_SB_EEEEEEENS4_17SM75_U32x4_LDSM_NENS4_14SM90_TMA_STOREES1Z_NS4_17SM90_U32x4_STSM_NENS4_9Copy_AtomIJS22_NS_6half_tEEEEvEEEvvEEEEvNT_6ParamsE)
        /*0008*/ 	.word	0x000000a8


	//----- nvinfo : EIATTR_FRAME_SIZE
	.align		4
.L_18:
        /*000c*/ 	.byte	0x04, 0x11
        /*000e*/ 	.short	(.L_20 - .L_19)
	.align		4
.L_19:
        /*0010*/ 	.word	index@(_ZN7cutlass13device_kernelINS_4gemm6kernel13GemmUniversalIN4cute5tupleIJiiiiEEENS1_10collective13CollectiveMmaINS1_34MainloopSm90TmaGmmaWarpSpecializedILi4ENS5_IJNS4_1CILi1EEESB_SB_EEENS1_35KernelTmaWarpSpecializedCooperativeEEENS5_IJNSA_ILi256EEENSA_ILi64EEESG_EEENS_10bfloat16_tENS5_IJlSB_lEEESI_SJ_NS4_8TiledMMAINS4_8MMA_AtomIJNS4_4SM904GMMA27MMA_64x64x16_F32BF16BF16_SSILNSN_5MajorE0ELSP_0ELNSN_7ScaleInE1ELSQ_1EEEEEENS4_6LayoutINS5_IJNSA_ILi2EEESB_SB_EEENS5_IJSB_NSA_ILi0EEESW_EEEEENS5_IJNS4_10UnderscoreESZ_SZ_EEEEENS4_13SM90_TMA_LOADENS4_14ComposedLayoutINS4_7SwizzleILi3ELi4ELi3EEENS4_18smem_ptr_flag_bitsILi16EEENST_INS5_IJNSA_ILi8EEESG_EEENS5_IJSG_SB_EEEEEEEvNS4_8identityES12_S1C_vS1D_EENS_8epilogue10collective18CollectiveEpilogueINS1F_22Sm90TmaWarpSpecializedILi4ELi2ELi16ELb1ELb0EEEJSH_NS5_IJNSA_ILi128EEENSA_ILi32EEEEEESI_SJ_SI_SJ_NS1F_6fusion15FusionCallbacksIS1J_NS1N_23LinCombPerRowBiasEltActINS1F_6thread4ReLuESI_fSI_SI_fLi8ELNS_15FloatRoundStyleE2EEESH_S1M_JEEES12_NS13_INS14_ILi2ELi4ELi3EEES17_NST_INS5_IJS18_S1L_EEENS5_IJS1L_SB_EEEEEEENS4_17SM75_U32x4_LDSM_NENS4_14SM90_TMA_STOREES1Z_NS4_17SM90_U32x4_STSM_NENS4_9Copy_AtomIJS22_NS_6half_tEEEEvEEEvvEEEEvNT_6ParamsE)
        /*0014*/ 	.word	0x00000000


	//----- nvinfo : EIATTR_MIN_STACK_SIZE
	.align		4
.L_20:
        /*0018*/ 	.byte	0x04, 0x12
        /*001a*/ 	.short	(.L_22 - .L_21)
	.align		4
.L_21:
        /*001c*/ 	.word	index@(_ZN7cutlass13device_kernelINS_4gemm6kernel13GemmUniversalIN4cute5tupleIJiiiiEEENS1_10collective13CollectiveMmaINS1_34MainloopSm90TmaGmmaWarpSpecializedILi4ENS5_IJNS4_1CILi1EEESB_SB_EEENS1_35KernelTmaWarpSpecializedCooperativeEEENS5_IJNSA_ILi256EEENSA_ILi64EEESG_EEENS_10bfloat16_tENS5_IJlSB_lEEESI_SJ_NS4_8TiledMMAINS4_8MMA_AtomIJNS4_4SM904GMMA27MMA_64x64x16_F32BF16BF16_SSILNSN_5MajorE0ELSP_0ELNSN_7ScaleInE1ELSQ_1EEEEEENS4_6LayoutINS5_IJNSA_ILi2EEESB_SB_EEENS5_IJSB_NSA_ILi0EEESW_EEEEENS5_IJNS4_10UnderscoreESZ_SZ_EEEEENS4_13SM90_TMA_LOADENS4_14ComposedLayoutINS4_7SwizzleILi3ELi4ELi3EEENS4_18smem_ptr_flag_bitsILi16EEENST_INS5_IJNSA_ILi8EEESG_EEENS5_IJSG_SB_EEEEEEEvNS4_8identityES12_S1C_vS1D_EENS_8epilogue10collective18CollectiveEpilogueINS1F_22Sm90TmaWarpSpecializedILi4ELi2ELi16ELb1ELb0EEEJSH_NS5_IJNSA_ILi128EEENSA_ILi32EEEEEESI_SJ_SI_SJ_NS1F_6fusion15FusionCallbacksIS1J_NS1N_23LinCombPerRowBiasEltActINS1F_6thread4ReLuESI_fSI_SI_fLi8ELNS_15FloatRoundStyleE2EEESH_S1M_JEEES12_NS13_INS14_ILi2ELi4ELi3EEES17_NST_INS5_IJS18_S1L_EEENS5_IJS1L_SB_EEEEEEENS4_17SM75_U32x4_LDSM_NENS4_14SM90_TMA_STOREES1Z_NS4_17SM90_U32x4_STSM_NENS4_9Copy_AtomIJS22_NS_6half_tEEEEvEEEvvEEEEvNT_6ParamsE)
        /*0020*/ 	.word	0x00000000
.L_22:


//--------------------- .nv.compat                --------------------------
	.section	.nv.compat,"",@"SHT_CUDA_COMPAT_INFO"
	.align	4
        /*0000*/ 	.byte	0x02, 0x09, 0x01, 0x00, 0x02, 0x02, 0x04, 0x00, 0x02, 0x05, 0x05, 0x00, 0x03, 0x07, 0x01, 0x01
        /*0010*/ 	.byte	0x02, 0x03, 0x01, 0x00, 0x02, 0x06, 0x01, 0x00, 0x04, 0x0b, 0x08, 0x00, 0x00, 0x00, 0x00, 0x00
        /*0020*/ 	.byte	0x00, 0x00, 0x00, 0x00


//--------------------- .nv.info._ZN7cutlass13device_kernelINS_4gemm6kernel13GemmUniversalIN4cute5tupleIJiiiiEEENS1_10collective13CollectiveMmaINS1_34MainloopSm90TmaGmmaWarpSpecializedILi4ENS5_IJNS4_1CILi1EEESB_SB_EEENS1_35KernelTmaWarpSpecializedCooperativeEEENS5_IJNSA_ILi256EEENSA_ILi64EEESG_EEENS_10bfloat16_tENS5_IJlSB_lEEESI_SJ_NS4_8TiledMMAINS4_8MMA_AtomIJNS4_4SM904GMMA27MMA_64x64x16_F32BF16BF16_SSILNSN_5MajorE0ELSP_0ELNSN_7ScaleInE1ELSQ_1EEEEEENS4_6LayoutINS5_IJNSA_ILi2EEESB_SB_EEENS5_IJSB_NSA_ILi0EEESW_EEEEENS5_IJNS4_10UnderscoreESZ_SZ_EEEEENS4_13SM90_TMA_LOADENS4_14ComposedLayoutINS4_7SwizzleILi3ELi4ELi3EEENS4_18smem_ptr_flag_bitsILi16EEENST_INS5_IJNSA_ILi8EEESG_EEENS5_IJSG_SB_EEEEEEEvNS4_8identityES12_S1C_vS1D_EENS_8epilogue10collective18CollectiveEpilogueINS1F_22Sm90TmaWarpSpecializedILi4ELi2ELi16ELb1ELb0EEEJSH_NS5_IJNSA_ILi128EEENSA_ILi32EEEEEESI_SJ_SI_SJ_NS1F_6fusion15FusionCallbacksIS1J_NS1N_23LinCombPerRowBiasEltActINS1F_6thread4ReLuESI_fSI_SI_fLi8ELNS_15FloatRoundStyleE2EEESH_S1M_JEEES12_NS13_INS14_ILi2ELi4ELi3EEES17_NST_INS5_IJS18_S1L_EEENS5_IJS1L_SB_EEEEEEENS4_17SM75_U32x4_LDSM_NENS4_14SM90_TMA_STOREES1Z_NS4_17SM90_U32x4_STSM_NENS4_9Copy_AtomIJS22_NS_6half_tEEEEvEEEvvEEEEvNT_6ParamsE --------------------------
	.section	.nv.info._ZN7cutlass13device_kernelINS_4gemm6kernel13GemmUniversalIN4cute5tupleIJiiiiEEENS1_10collective13CollectiveMmaINS1_34MainloopSm90TmaGmmaWarpSpecializedILi4ENS5_IJNS4_1CILi1EEESB_SB_EEENS1_35KernelTmaWarpSpecializedCooperativeEEENS5_IJNSA_ILi256EEENSA_ILi64EEESG_EEENS_10bfloat16_tENS5_IJlSB_lEEESI_SJ_NS4_8TiledMMAINS4_8MMA_AtomIJNS4_4SM904GMMA27MMA_64x64x16_F32BF16BF16_SSILNSN_5MajorE0ELSP_0ELNSN_7ScaleInE1ELSQ_1EEEEEENS4_6LayoutINS5_IJNSA_ILi2EEESB_SB_EEENS5_IJSB_NSA_ILi0EEESW_EEEEENS5_IJNS4_10UnderscoreESZ_SZ_EEEEENS4_13SM90_TMA_LOADENS4_14ComposedLayoutINS4_7SwizzleILi3ELi4ELi3EEENS4_18smem_ptr_flag_bitsILi16EEENST_INS5_IJNSA_ILi8EEESG_EEENS5_IJSG_SB_EEEEEEEvNS4_8identityES12_S1C_vS1D_EENS_8epilogue10collective18CollectiveEpilogueINS1F_22Sm90TmaWarpSpecializedILi4ELi2ELi16ELb1ELb0EEEJSH_NS5_IJNSA_ILi128EEENSA_ILi32EEEEEESI_SJ_SI_SJ_NS1F_6fusion15FusionCallbacksIS1J_NS1N_23LinCombPerRowBiasEltActINS1F_6thread4ReLuESI_fSI_SI_fLi8ELNS_15FloatRoundStyleE2EEESH_S1M_JEEES12_NS13_INS14_ILi2ELi4ELi3EEES17_NST_INS5_IJS18_S1L_EEENS5_IJS1L_SB_EEEEEEENS4_17SM75_U32x4_LDSM_NENS4_14SM90_TMA_STOREES1Z_NS4_17SM90_U32x4_STSM_NENS4_9Copy_AtomIJS22_NS_6half_tEEEEvEEEvvEEEEvNT_6ParamsE,"",@"SHT_CUDA_INFO"
	.sectionflags	@""
	.align	4


	//----- nvinfo : EIATTR_CUDA_API_VERSION
	.align		4
        /*0000*/ 	.byte	0x04, 0x37
        /*0002*/ 	.short	(.L_24 - .L_23)
.L_23:
        /*0004*/ 	.word	0x00000082


	//----- nvinfo : EIATTR_KPARAM_INFO
	.align		4
.L_24:
        /*0008*/ 	.byte	0x04, 0x17
        /*000a*/ 	.short	(.L_26 - .L_25)
.L_25:
        /*000c*/ 	.word	0x00000000
        /*0010*/ 	.short	0x0000
        /*0012*/ 	.short	0x0070
        /*0014*/ 	.byte	0x00, 0xf0, 0x01, 0x1c


	//----- nvinfo : EIATTR_SPARSE_MMA_MASK
	.align		4
.L_26:
        /*0018*/ 	.byte	0x03, 0x50
        /*001a*/ 	.short	0x0000


	//----- nvinfo : EIATTR_MAXREG_COUNT
	.align		4
        /*001c*/ 	.byte	0x03, 0x1b
        /*001e*/ 	.short	0x00a8


	//----- nvinfo : EIATTR_NUM_BARRIERS
	.align		4
        /*0020*/ 	.byte	0x02, 0x4c
        /*0022*/ 	.byte	0x02
	.zero		1


	//----- nvinfo : EIATTR_EXTERNS
	.align		4
        /*0024*/ 	.byte	0x04, 0x0f
        /*0026*/ 	.short	(.L_28 - .L_27)


	//   ....[0]....
	.align		4
.L_27:
        /*0028*/ 	.word	index@(__assertfail)


	//----- nvinfo : EIATTR_MERCURY_ISA_VERSION
	.align		4
.L_28:
        /*002c*/ 	.byte	0x03, 0x5f
        /*002e*/ 	.short	0x0101


	//----- nvinfo : EIATTR_INT_WARP_WIDE_INSTR_OFFSETS
	.align		4
        /*0030*/ 	.byte	0x04, 0x31
        /*0032*/ 	.short	(.L_30 - .L_29)


	//   ....[0]....
.L_29:
        /*0034*/ 	.word	0x000008c0


	//   ....[1]....
        /*0038*/ 	.word	0x000008d0


	//   ....[2]....
        /*003c*/ 	.word	0x00000950


	//----- nvinfo : EIATTR_COOP_GROUP_MASK_REGIDS
	.align		4
.L_30:
        /*0040*/ 	.byte	0x04, 0x29
        /*0042*/ 	.short	(.L_32 - .L_31)


	//   ....[0]....
.L_31:
        /*0044*/ 	.word	0xffffffff


	//   ....[1]....
        /*0048*/ 	.word	0xffffffff


	//   ....[2]....
        /*004c*/ 	.word	0xffffffff


	//   ....[3]....
        /*0050*/ 	.word	0xffffffff


	//   ....[4]....
        /*0054*/ 	.word	0xffffffff


	//   ....[5]....
        /*0058*/ 	.word	0xffffffff


	//----- nvinfo : EIATTR_COOP_GROUP_INSTR_OFFSETS
	.align		4
.L_32:
        /*005c*/ 	.byte	0x04, 0x28
        /*005e*/ 	.short	(.L_34 - .L_33)


	//   ....[0]....
.L_33:
        /*0060*/ 	.word	0x00000070


	//   ....[1]....
        /*0064*/ 	.word	0x00000080


	//   ....[2]....
        /*0068*/ 	.word	0x00000440


	//   ....[3]....
        /*006c*/ 	.word	0x000005d0


	//   ....[4]....
        /*0070*/ 	.word	0x00000780


	//   ....[5]....
        /*0074*/ 	.word	0x000014c0


	//----- nvinfo : EIATTR_REG_RECONFIG
	.align		4
.L_34:
        /*0078*/ 	.byte	0x01, 0x54
	.zero		2


	//----- nvinfo : EIATTR_SYSCALL_OFFSETS
	.align		4
        /*007c*/ 	.byte	0x04, 0x46
        /*007e*/ 	.short	(.L_36 - .L_35)


	//   ....[0]....
.L_35:
        /*0080*/ 	.word	0x00001690


	//   ....[1]....
        /*0084*/ 	.word	0x000023a0


	//   ....[2]....
        /*0088*/ 	.word	0x00002490


	//----- nvinfo : EIATTR_MBARRIER_INSTR_OFFSETS
	.align		4
.L_36:
        /*008c*/ 	.byte	0x04, 0x39
        /*008e*/ 	.short	(.L_38 - .L_37)


	//   ....[0]....
.L_37:
        /*0090*/ 	.word	0x00000540
        /*0094*/ 	.word	0x000000ff
        /*0098*/ 	.word	0x00000000
        /*009c*/ 	.short	0x0100
        /*009e*/ 	.byte	0x08
	.zero		1


	//   ....[1]....
        /*00a0*/ 	.word	0x00000550
        /*00a4*/ 	.word	0x000000ff
        /*00a8*/ 	.word	0x00000020
        /*00ac*/ 	.short	0x0100
        /*00ae*/ 	.byte	0x08
	.zero		1


	//   ....[2]....
        /*00b0*/ 	.word	0x00000560
        /*00b4*/ 	.word	0x000000ff
        /*00b8*/ 	.word	0x00000008
        /*00bc*/ 	.short	0x0100
        /*00be*/ 	.byte	0x08
	.zero		1


	//   ....[3]....
        /*00c0*/ 	.word	0x00000570
        /*00c4*/ 	.word	0x000000ff
        /*00c8*/ 	.word	0x00000028
        /*00cc*/ 	.short	0x0100
        /*00ce*/ 	.byte	0x08
	.zero		1


	//   ....[4]....
        /*00d0*/ 	.word	0x00000580
        /*00d4*/ 	.word	0x000000ff
        /*00d8*/ 	.word	0x00000010
        /*00dc*/ 	.short	0x0100
        /*00de*/ 	.byte	0x08
	.zero		1


	//   ....[5]....
        /*00e0*/ 	.word	0x00000590
        /*00e4*/ 	.word	0x000000ff
        /*00e8*/ 	.word	0x00000030
        /*00ec*/ 	.short	0x0100
        /*00ee*/ 	.byte	0x08
	.zero		1


	//   ....[6]....
        /*00f0*/ 	.word	0x000005a0
        /*00f4*/ 	.word	0x000000ff
        /*00f8*/ 	.word	0x00000018
        /*00fc*/ 	.short	0x0100
        /*00fe*/ 	.byte	0x08
	.zero		1


	//   ....[7]....
        /*0100*/ 	.word	0x000005b0
        /*0104*/ 	.word	0x000000ff
        /*0108*/ 	.word	0x00000038
        /*010c*/ 	.short	0x0100
        /*010e*/ 	.byte	0x08
	.zero		1


	//   ....[8]....
        /*0110*/ 	.word	0x000006f0
        /*0114*/ 	.word	0x000000ff
        /*0118*/ 	.word	0x00000040
        /*011c*/ 	.short	0x0100
        /*011e*/ 	.byte	0x08
	.zero		1


	//   ....[9]....
        /*0120*/ 	.word	0x00000700
        /*0124*/ 	.word	0x000000ff
        /*0128*/ 	.word	0x00000060
        /*012c*/ 	.short	0x0100
        /*012e*/ 	.byte	0x08
	.zero		1


	//   ....[10]....
        /*0130*/ 	.word	0x00000710
        /*0134*/ 	.word	0x000000ff
        /*0138*/ 	.word	0x00000048
        /*013c*/ 	.short	0x0100
        /*013e*/ 	.byte	0x08
	.zero		1


	//   ....[11]....
        /*0140*/ 	.word	0x00000720
        /*0144*/ 	.word	0x000000ff
        /*0148*/ 	.word	0x00000068
        /*014c*/ 	.short	0x0100
        /*014e*/ 	.byte	0x08
	.zero		1


	//   ....[12]....
        /*0150*/ 	.word	0x00000730
        /*0154*/ 	.word	0x000000ff
        /*0158*/ 	.word	0x00000050
        /*015c*/ 	.short	0x0100
        /*015e*/ 	.byte	0x08
	.zero		1


	//   ....[13]....
        /*0160*/ 	.word	0x00000740
        /*0164*/ 	.word	0x000000ff
        /*0168*/ 	.word	0x00000070
        /*016c*/ 	.short	0x0100
        /*016e*/ 	.byte	0x08
	.zero		1


	//   ....[14]....
        /*0170*/ 	.word	0x00000750
        /*0174*/ 	.word	0x000000ff
        /*0178*/ 	.word	0x00000058
        /*017c*/ 	.short	0x0100
        /*017e*/ 	.byte	0x08
	.zero		1


	//   ....[15]....
        /*0180*/ 	.word	0x00000760
        /*0184*/ 	.word	0x000000ff
        /*0188*/ 	.word	0x00000078
        /*018c*/ 	.short	0x0100
        /*018e*/ 	.byte	0x08
	.zero		1


	//   ....[16]....
        /*0190*/ 	.word	0x000009f0
        /*0194*/ 	.word	0x000000ff
        /*0198*/ 	.word	0x00000080
        /*019c*/ 	.short	0x0100
        /*019e*/ 	.byte	0x08
	.zero		1


	//   ....[17]....
        /*01a0*/ 	.word	0x00000a50
        /*01a4*/ 	.word	0x000000ff
        /*01a8*/ 	.word	0x00000088
        /*01ac*/ 	.short	0x0100
        /*01ae*/ 	.byte	0x08
	.zero		1


	//   ....[18]....
        /*01b0*/ 	.word	0x00001710
        /*01b4*/ 	.word	0x00000003
        /*01b8*/ 	.word	0x00000000
        /*01bc*/ 	.short	0x010a
        /*01be*/ 	.byte	0x3f
	.zero		1


	//   ....[19]....
        /*01c0*/ 	.word	0x00001750
        /*01c4*/ 	.word	0x00000003
        /*01c8*/ 	.word	0x00000000
        /*01cc*/ 	.short	0x010a
        /*01ce*/ 	.byte	0x3f
	.zero		1


	//   ....[20]....
        /*01d0*/ 	.word	0x00001c30
        /*01d4*/ 	.word	0x000000ff
        /*01d8*/ 	.word	0x00000000
        /*01dc*/ 	.short	0x010a
        /*01de*/ 	.byte	0x04
	.zero		1


	//   ....[21]....
        /*01e0*/ 	.word	0x00001c70
        /*01e4*/ 	.word	0x000000ff
        /*01e8*/ 	.word	0x00000000
        /*01ec*/ 	.short	0x010a
        /*01ee*/ 	.byte	0x04
	.zero		1


	//   ....[22]....
        /*01f0*/ 	.word	0x00002050
        /*01f4*/ 	.word	0x000000ff
        /*01f8*/ 	.word	0x00000000
        /*01fc*/ 	.short	0x0101
        /*01fe*/ 	.byte	0x04
	.zero		1


	//   ....[23]....
        /*0200*/ 	.word	0x00002200
        /*0204*/ 	.word	0x000000ff
        /*0208*/ 	.word	0x00000000
        /*020c*/ 	.short	0x0101
        /*020e*/ 	.byte	0x04
	.zero		1


	//   ....[24]....
        /*0210*/ 	.word	0x00002e10
        /*0214*/ 	.word	0x000000ff
        /*0218*/ 	.word	0x00000040
        /*021c*/ 	.short	0x010a
        /*021e*/ 	.byte	0x34
	.zero		1


	//   ....[25]....
        /*0220*/ 	.word	0x00003760
        /*0224*/ 	.word	0x000000ff
        /*0228*/ 	.word	0x00000000
        /*022c*/ 	.short	0x0101
        /*022e*/ 	.byte	0x04
	.zero		1


	//   ....[26]....
        /*0230*/ 	.word	0x00003830
        /*0234*/ 	.word	0x00000004
        /*0238*/ 	.word	0x00000040
        /*023c*/ 	.short	0x010a
        /*023e*/ 	.byte	0x3f
	.zero		1


	//   ....[27]....
        /*0240*/ 	.word	0x00003f60
        /*0244*/ 	.word	0x000000ff
        /*0248*/ 	.word	0x00000000
        /*024c*/ 	.short	0x0101
        /*024e*/ 	.byte	0x04
	.zero		1


	//   ....[28]....
        /*0250*/ 	.word	0x00004050
        /*0254*/ 	.word	0x00000004
        /*0258*/ 	.word	0x00000040
        /*025c*/ 	.short	0x010a
        /*025e*/ 	.byte	0x3f
	.zero		1


	//   ....[29]....
        /*0260*/ 	.word	0x000047b0
        /*0264*/ 	.word	0x000000ff
        /*0268*/ 	.word	0x00000000
        /*026c*/ 	.short	0x0101
        /*026e*/ 	.byte	0x04
	.zero		1


	//   ....[30]....
        /*0270*/ 	.word	0x00004880
        /*0274*/ 	.word	0x00000005
        /*0278*/ 	.word	0x00000040
        /*027c*/ 	.short	0x010a
        /*027e*/ 	.byte	0x3f
	.zero		1


	//   ....[31]....
        /*0280*/ 	.word	0x00004fa0
        /*0284*/ 	.word	0x000000ff
        /*0288*/ 	.word	0x00000000
        /*028c*/ 	.short	0x0101
        /*028e*/ 	.byte	0x04
	.zero		1


	//   ....[32]....
        /*0290*/ 	.word	0x00005970
        /*0294*/ 	.word	0x000000ff
        /*0298*/ 	.word	0x00000000
        /*029c*/ 	.short	0x0101
        /*029e*/ 	.byte	0x04
	.zero		1


	//   ....[33]....
        /*02a0*/ 	.word	0x00006050
        /*02a4*/ 	.word	0x000000ff
        /*02a8*/ 	.word	0x00000088
        /*02ac*/ 	.short	0x010a
        /*02ae*/ 	.byte	0x04
	.zero		1


	//   ....[34]....
        /*02b0*/ 	.word	0x00006460
        /*02b4*/ 	.word	0x000000ff
        /*02b8*/ 	.word	0x00000060
        /*02bc*/ 	.short	0x010a
        /*02be*/ 	.byte	0x05
	.zero		1


	//   ....[35]....
        /*02c0*/ 	.word	0x00006550
        /*02c4*/ 	.word	0x000000ff
        /*02c8*/ 	.word	0x00000040
        /*02cc*/ 	.short	0x010b
        /*02ce*/ 	.byte	0x05
	.zero		1


	//   ....[36]....
        /*02d0*/ 	.word	0x000065b0
        /*02d4*/ 	.word	0x000000ff
        /*02d8*/ 	.word	0x00000000
        /*02dc*/ 	.short	0x0101
        /*02de*/ 	.byte	0x04
	.zero		1


	//   ....[37]....
        /*02e0*/ 	.word	0x000065e0
        /*02e4*/ 	.word	0x000000ff
        /*02e8*/ 	.word	0x00000068
        /*02ec*/ 	.short	0x010a
        /*02ee*/ 	.byte	0x05
	.zero		1


	//   ....[38]....
        /*02f0*/ 	.word	0x000066f0
        /*02f4*/ 	.word	0x000000ff
        /*02f8*/ 	.word	0x00000048
        /*02fc*/ 	.short	0x010b
        /*02fe*/ 	.byte	0x05
	.zero		1


	//   ....[39]....
        /*0300*/ 	.word	0x00006760
        /*0304*/ 	.word	0x000000ff
        /*0308*/ 	.word	0x00000000
        /*030c*/ 	.short	0x0101
        /*030e*/ 	.byte	0x04
	.zero		1


	//   ....[40]....
        /*0310*/ 	.word	0x00006790
        /*0314*/ 	.word	0x000000ff
        /*0318*/ 	.word	0x00000070
        /*031c*/ 	.short	0x010a
        /*031e*/ 	.byte	0x05
	.zero		1


	//   ....[41]....
        /*0320*/ 	.word	0x00006890
        /*0324*/ 	.word	0x000000ff
        /*0328*/ 	.word	0x00000050
        /*032c*/ 	.short	0x010b
        /*032e*/ 	.byte	0x05
	.zero		1


	//   ....[42]....
        /*0330*/ 	.word	0x000068f0
        /*0334*/ 	.word	0x000000ff
        /*0338*/ 	.word	0x00000000
        /*033c*/ 	.short	0x0101
        /*033e*/ 	.byte	0x04
	.zero		1


	//   ....[43]....
        /*0340*/ 	.word	0x00006920
        /*0344*/ 	.word	0x000000ff
        /*0348*/ 	.word	0x00000078
        /*034c*/ 	.short	0x010a
        /*034e*/ 	.byte	0x05
	.zero		1


	//   ....[44]....
        /*0350*/ 	.word	0x00006a20
        /*0354*/ 	.word	0x000000ff
        /*0358*/ 	.word	0x00000058
        /*035c*/ 	.short	0x010b
        /*035e*/ 	.byte	0x05
	.zero		1


	//   ....[45]....
        /*0360*/ 	.word	0x00006b10
        /*0364*/ 	.word	0x000000ff
        /*0368*/ 	.word	0x00000000
        /*036c*/ 	.short	0x0101
        /*036e*/ 	.byte	0x04
	.zero		1


	//   ....[46]....
        /*0370*/ 	.word	0x00007150
        /*0374*/ 	.word	0x00000003
        /*0378*/ 	.word	0x00000060
        /*037c*/ 	.short	0x010a
        /*037e*/ 	.byte	0x3f
	.zero		1


	//   ....[47]....
        /*0380*/ 	.word	0x00007190
        /*0384*/ 	.word	0x00000003
        /*0388*/ 	.word	0x00000068
        /*038c*/ 	.short	0x010a
        /*038e*/ 	.byte	0x3f
	.zero		1


	//   ....[48]....
        /*0390*/ 	.word	0x000071d0
        /*0394*/ 	.word	0x00000003
        /*0398*/ 	.word	0x00000070
        /*039c*/ 	.short	0x010a
        /*039e*/ 	.byte	0x3f
	.zero		1


	//   ....[49]....
        /*03a0*/ 	.word	0x00007220
        /*03a4*/ 	.word	0x00000003
        /*03a8*/ 	.word	0x00000078
        /*03ac*/ 	.short	0x010a
        /*03ae*/ 	.byte	0x3f
	.zero		1


	//   ....[50]....
        /*03b0*/ 	.word	0x00007550
        /*03b4*/ 	.word	0x0000000f
        /*03b8*/ 	.word	0x00000020
        /*03bc*/ 	.short	0x010a
        /*03be*/ 	.byte	0x3f
	.zero		1


	//   ....[51]....
        /*03c0*/ 	.word	0x00007910
        /*03c4*/ 	.word	0x00000005
        /*03c8*/ 	.word	0x00000088
        /*03cc*/ 	.short	0x0101
        /*03ce*/ 	.byte	0x3f
	.zero		1


	//   ....[52]....
        /*03d0*/ 	.word	0x00008020
        /*03d4*/ 	.word	0x00000007
        /*03d8*/ 	.word	0x00000000
        /*03dc*/ 	.short	0x010a
        /*03de*/ 	.byte	0x3f
	.zero		1


	//   ....[53]....
        /*03e0*/ 	.word	0x000080a0
        /*03e4*/ 	.word	0x00000006
        /*03e8*/ 	.word	0x00000000
        /*03ec*/ 	.short	0x010a
        /*03ee*/ 	.byte	0x3f
	.zero		1


	//   ....[54]....
        /*03f0*/ 	.word	0x00008130
        /*03f4*/ 	.word	0x00000007
        /*03f8*/ 	.word	0x00000000
        /*03fc*/ 	.short	0x010a
        /*03fe*/ 	.byte	0x3f
	.zero		1


	//   ....[55]....
        /*0400*/ 	.word	0x000081c0
        /*0404*/ 	.word	0x00000005
        /*0408*/ 	.word	0x00000000
        /*040c*/ 	.short	0x010a
        /*040e*/ 	.byte	0x3f
	.zero		1


	//   ....[56]....
        /*0410*/ 	.word	0x00008220
        /*0414*/ 	.word	0x00000003
        /*0418*/ 	.word	0x00000000
        /*041c*/ 	.short	0x010a
        /*041e*/ 	.byte	0x3f
	.zero		1


	//   ....[57]....
        /*0420*/ 	.word	0x00008280
        /*0424*/ 	.word	0x00000004
        /*0428*/ 	.word	0x00000000
        /*042c*/ 	.short	0x010a
        /*042e*/ 	.byte	0x3f
	.zero		1


	//   ....[58]....
        /*0430*/ 	.word	0x000082e0
        /*0434*/ 	.word	0x00000005
        /*0438*/ 	.word	0x00000040
        /*043c*/ 	.short	0x010a
        /*043e*/ 	.byte	0x3f
	.zero		1


	//   ....[59]....
        /*0440*/ 	.word	0x00008330
        /*0444*/ 	.word	0x00000004
        /*0448*/ 	.word	0x00000040
        /*044c*/ 	.short	0x010a
        /*044e*/ 	.byte	0x3f
	.zero		1


	//   ....[60]....
        /*0450*/ 	.word	0x00008380
        /*0454*/ 	.word	0x00000004
        /*0458*/ 	.word	0x00000040
        /*045c*/ 	.short	0x010a
        /*045e*/ 	.byte	0x3f
	.zero		1


	//   ....[61]....
        /*0460*/ 	.word	0x000083d0
        /*0464*/ 	.word	0x00000005
        /*0468*/ 	.word	0x00000040
        /*046c*/ 	.short	0x010a
        /*046e*/ 	.byte	0x3f
	.zero		1


	//   ....[62]....
        /*0470*/ 	.word	0x00008430
        /*0474*/ 	.word	0x00000003
        /*0478*/ 	.word	0x00000088
        /*047c*/ 	.short	0x010a
        /*047e*/ 	.byte	0x3f
	.zero		1


	//   ....[63]....
        /*0480*/ 	.word	0x00008490
        /*0484*/ 	.word	0x00000005
        /*0488*/ 	.word	0x00000060
        /*048c*/ 	.short	0x010a
        /*048e*/ 	.byte	0x3f
	.zero		1


	//   ....[64]....
        /*0490*/ 	.word	0x000084f0
        /*0494*/ 	.word	0x00000005
        /*0498*/ 	.word	0x00000068
        /*049c*/ 	.short	0x010a
        /*049e*/ 	.byte	0x3f
	.zero		1


	//   ....[65]....
        /*04a0*/ 	.word	0x00008550
        /*04a4*/ 	.word	0x00000005
        /*04a8*/ 	.word	0x00000070
        /*04ac*/ 	.short	0x010a
        /*04ae*/ 	.byte	0x3f
	.zero		1


	//   ....[66]....
        /*04b0*/ 	.word	0x000085b0
        /*04b4*/ 	.word	0x00000005
        /*04b8*/ 	.word	0x00000078
        /*04bc*/ 	.short	0x010a
        /*04be*/ 	.byte	0x3f
	.zero		1


	//   ....[67]....
        /*04c0*/ 	.word	0x00008600
        /*04c4*/ 	.word	0x00000003
        /*04c8*/ 	.word	0x00000060
        /*04cc*/ 	.short	0x010a
        /*04ce*/ 	.byte	0x3f
	.zero		1


	//   ....[68]....
        /*04d0*/ 	.word	0x00008650
        /*04d4*/ 	.word	0x00000003
        /*04d8*/ 	.word	0x00000068
        /*04dc*/ 	.short	0x010a
        /*04de*/ 	.byte	0x3f
	.zero		1


	//   ....[69]....
        /*04e0*/ 	.word	0x000086a0
        /*04e4*/ 	.word	0x00000003
        /*04e8*/ 	.word	0x00000070
        /*04ec*/ 	.short	0x010a
        /*04ee*/ 	.byte	0x3f
	.zero		1


	//   ....[70]....
        /*04f0*/ 	.word	0x00008770
        /*04f4*/ 	.word	0x0000000f
        /*04f8*/ 	.word	0x00000020
        /*04fc*/ 	.short	0x010a
        /*04fe*/ 	.byte	0x3f
	.zero		1


	//   ....[71]....
        /*0500*/ 	.word	0x00008840
        /*0504*/ 	.word	0x00000007
        /*0508*/ 	.word	0x00000000
        /*050c*/ 	.short	0x010a
        /*050e*/ 	.byte	0x3f
	.zero		1


	//   ....[72]....
        /*0510*/ 	.word	0x00008890
        /*0514*/ 	.word	0x00000006
        /*0518*/ 	.word	0x00000000
        /*051c*/ 	.short	0x010a
        /*051e*/ 	.byte	0x3f
	.zero		1


	//   ....[73]....
        /*0520*/ 	.word	0x000088e0
        /*0524*/ 	.word	0x00000007
        /*0528*/ 	.word	0x00000000
        /*052c*/ 	.short	0x010a
        /*052e*/ 	.byte	0x3f
	.zero		1


	//----- nvinfo : EIATTR_NUM_MBARRIERS
	.align		4
.L_38:
        /*0530*/ 	.byte	0x03, 0x38
        /*0532*/ 	.short	0x0012


	//----- nvinfo : EIATTR_EXIT_INSTR_OFFSETS
	.align		4
        /*0534*/ 	.byte	0x04, 0x1c
        /*0536*/ 	.short	(.L_40 - .L_39)


	//   ....[0]....
.L_39:
        /*0538*/ 	.word	0x00008210


	//----- nvinfo : EIATTR_MAX_THREADS
	.align		4
.L_40:
        /*053c*/ 	.byte	0x04, 0x05
        /*053e*/ 	.short	(.L_42 - .L_41)
.L_41:
        /*0540*/ 	.word	0x00000180
        /*0544*/ 	.word	0x00000001
        /*0548*/ 	.word	0x00000001


	//----- nvinfo : EIATTR_CRS_STACK_SIZE
	.align		4
.L_42:
        /*054c*/ 	.byte	0x04, 0x1e
        /*054e*/ 	.short	(.L_44 - .L_43)
.L_43:
        /*0550*/ 	.word	0x00000000


	//----- nvinfo : EIATTR_CBANK_PARAM_SIZE
	.align		4
.L_44:
        /*0554*/ 	.byte	0x03, 0x19
        /*0556*/ 	.short	0x0770


	//----- nvinfo : EIATTR_PARAM_CBANK
	.align		4
        /*0558*/ 	.byte	0x04, 0x0a
        /*055a*/ 	.short	(.L_46 - .L_45)
	.align		4
.L_45:
        /*055c*/ 	.word	index@(.nv.constant0._ZN7cutlass13device_kernelINS_4gemm6kernel13GemmUniversalIN4cute5tupleIJiiiiEEENS1_10collective13CollectiveMmaINS1_34MainloopSm90TmaGmmaWarpSpecializedILi4ENS5_IJNS4_1CILi1EEESB_SB_EEENS1_35KernelTmaWarpSpecializedCooperativeEEENS5_IJNSA_ILi256EEENSA_ILi64EEESG_EEENS_10bfloat16_tENS5_IJlSB_lEEESI_SJ_NS4_8TiledMMAINS4_8MMA_AtomIJNS4_4SM904GMMA27MMA_64x64x16_F32BF16BF16_SSILNSN_5MajorE0ELSP_0ELNSN_7ScaleInE1ELSQ_1EEEEEENS4_6LayoutINS5_IJNSA_ILi2EEESB_SB_EEENS5_IJSB_NSA_ILi0EEESW_EEEEENS5_IJNS4_10UnderscoreESZ_SZ_EEEEENS4_13SM90_TMA_LOADENS4_14ComposedLayoutINS4_7SwizzleILi3ELi4ELi3EEENS4_18smem_ptr_flag_bitsILi16EEENST_INS5_IJNSA_ILi8EEESG_EEENS5_IJSG_SB_EEEEEEEvNS4_8identityES12_S1C_vS1D_EENS_8epilogue10collective18CollectiveEpilogueINS1F_22Sm90TmaWarpSpecializedILi4ELi2ELi16ELb1ELb0EEEJSH_NS5_IJNSA_ILi128EEENSA_ILi32EEEEEESI_SJ_SI_SJ_NS1F_6fusion15FusionCallbacksIS1J_NS1N_23LinCombPerRowBiasEltActINS1F_6thread4ReLuESI_fSI_SI_fLi8ELNS_15FloatRoundStyleE2EEESH_S1M_JEEES12_NS13_INS14_ILi2ELi4ELi3EEES17_NST_INS5_IJS18_S1L_EEENS5_IJS1L_SB_EEEEEEENS4_17SM75_U32x4_LDSM_NENS4_14SM90_TMA_STOREES1Z_NS4_17SM90_U32x4_STSM_NENS4_9Copy_AtomIJS22_NS_6half_tEEEEvEEEvvEEEEvNT_6ParamsE)
        /*0560*/ 	.short	0x0210
        /*0562*/ 	.short	0x0770


	//----- nvinfo : EIATTR_SW_WAR
	.align		4
.L_46:
        /*0564*/ 	.byte	0x04, 0x36
        /*0566*/ 	.short	(.L_48 - .L_47)
.L_47:
        /*0568*/ 	.word	0x00000008
.L_48:


//--------------------- .nv.callgraph             --------------------------
	.section	.nv.callgraph,"",@"SHT_CUDA_CALLGRAPH"
	.align	4
	.sectionentsize	8
	.align		4
        /*0000*/ 	.word	0x00000000
	.align		4
        /*0004*/ 	.word	0xffffffff
	.align		4
        /*0008*/ 	.word	index@(_ZN7cutlass13device_kernelINS_4gemm6kernel13GemmUniversalIN4cute5tupleIJiiiiEEENS1_10collective13CollectiveMmaINS1_34MainloopSm90TmaGmmaWarpSpecializedILi4ENS5_IJNS4_1CILi1EEESB_SB_EEENS1_35KernelTmaWarpSpecializedCooperativeEEENS5_IJNSA_ILi256EEENSA_ILi64EEESG_EEENS_10bfloat16_tENS5_IJlSB_lEEESI_SJ_NS4_8TiledMMAINS4_8MMA_AtomIJNS4_4SM904GMMA27MMA_64x64x16_F32BF16BF16_SSILNSN_5MajorE0ELSP_0ELNSN_7ScaleInE1ELSQ_1EEEEEENS4_6LayoutINS5_IJNSA_ILi2EEESB_SB_EEENS5_IJSB_NSA_ILi0EEESW_EEEEENS5_IJNS4_10UnderscoreESZ_SZ_EEEEENS4_13SM90_TMA_LOADENS4_14ComposedLayoutINS4_7SwizzleILi3ELi4ELi3EEENS4_18smem_ptr_flag_bitsILi16EEENST_INS5_IJNSA_ILi8EEESG_EEENS5_IJSG_SB_EEEEEEEvNS4_8identityES12_S1C_vS1D_EENS_8epilogue10collective18CollectiveEpilogueINS1F_22Sm90TmaWarpSpecializedILi4ELi2ELi16ELb1ELb0EEEJSH_NS5_IJNSA_ILi128EEENSA_ILi32EEEEEESI_SJ_SI_SJ_NS1F_6fusion15FusionCallbacksIS1J_NS1N_23LinCombPerRowBiasEltActINS1F_6thread4ReLuESI_fSI_SI_fLi8ELNS_15FloatRoundStyleE2EEESH_S1M_JEEES12_NS13_INS14_ILi2ELi4ELi3EEES17_NST_INS5_IJS18_S1L_EEENS5_IJS1L_SB_EEEEEEENS4_17SM75_U32x4_LDSM_NENS4_14SM90_TMA_STOREES1Z_NS4_17SM90_U32x4_STSM_NENS4_9Copy_AtomIJS22_NS_6half_tEEEEvEEEvvEEEEvNT_6ParamsE)
	.align		4
        /*000c*/ 	.word	index@(__assertfail)
	.align		4
        /*0010*/ 	.word	0x00000000
	.align		4
        /*0014*/ 	.word	0xfffffffe
	.align		4
        /*0018*/ 	.word	0x00000000
	.align		4
        /*001c*/ 	.word	0xfffffffd
	.align		4
        /*0020*/ 	.word	0x00000000
	.align		4
        /*0024*/ 	.word	0xfffffffc


//--------------------- .nv.constant4             --------------------------
	.section	.nv.constant4,"a",@progbits
	.align	8
	.align		8
.nv.constant4:
        /*0000*/ 	.dword	__assertfail
	.align		8
        /*0008*/ 	.dword	__unnamed_1
	.align		8
        /*0010*/ 	.dword	__unnamed_2
	.align		8
        /*0018*/ 	.dword	_ZN39_INTERNAL_391b7c9c_4_k_cu_ddf5e230_28054cuda3std3__45__cpo5beginE
	.align		8
        /*0020*/ 	.dword	_ZN39_INTERNAL_391b7c9c_4_k_cu_ddf5e230_28054cuda3std3__45__cpo3endE
	.align		8
        /*0028*/ 	.dword	_ZN39_INTERNAL_391b7c9c_4_k_cu_ddf5e230_28054cuda3std3__45__cpo6cbeginE
	.align		8
        /*0030*/ 	.dword	_ZN39_INTERNAL_391b7c9c_4_k_cu_ddf5e230_28054cuda3std3__45__cpo4cendE
	.align		8
        /*0038*/ 	.dword	_ZN39_INTERNAL_391b7c9c_4_k_cu_ddf5e230_28054cuda3std3__441_GLOBAL__N__391b7c9c_4_k_cu_ddf5e230_28056ignoreE
	.align		8
        /*0040*/ 	.dword	_ZN39_INTERNAL_391b7c9c_4_k_cu_ddf5e230_28054cuda3std3__419piecewise_constructE
	.align		8
        /*0048*/ 	.dword	_ZN39_INTERNAL_391b7c9c_4_k_cu_ddf5e230_28054cuda3std3__48in_placeE
	.align		8
        /*0050*/ 	.dword	_ZN39_INTERNAL_391b7c9c_4_k_cu_ddf5e230_28054cuda3std6ranges3__45__cpo4swapE
	.align		8
        /*0058*/ 	.dword	_ZN39_INTERNAL_391b7c9c_4_k_cu_ddf5e230_28054cuda3std6ranges3__45__cpo9iter_moveE
	.align		8
        /*0060*/ 	.dword	_ZN39_INTERNAL_391b7c9c_4_k_cu_ddf5e230_28054cute7productE
	.align		8
        /*0068*/ 	.dword	_ZN39_INTERNAL_391b7c9c_4_k_cu_ddf5e230_28054cute1_E
	.align		8
        /*0070*/ 	.dword	$str$22
	.align		8
        /*0078*/ 	.dword	$str$23
	.align		8
        /*0080*/ 	.dword	$str$26
	.align		8
        /*0088*/ 	.dword	$str$27


//--------------------- .text._ZN7cutlass13device_kernelINS_4gemm6kernel13GemmUniversalIN4cute5tupleIJiiiiEEENS1_10collective13CollectiveMmaINS1_34MainloopSm90TmaGmmaWarpSpecializedILi4ENS5_IJNS4_1CILi1EEESB_SB_EEENS1_35KernelTmaWarpSpecializedCooperativeEEENS5_IJNSA_ILi256EEENSA_ILi64EEESG_EEENS_10bfloat16_tENS5_IJlSB_lEEESI_SJ_NS4_8TiledMMAINS4_8MMA_AtomIJNS4_4SM904GMMA27MMA_64x64x16_F32BF16BF16_SSILNSN_5MajorE0ELSP_0ELNSN_7ScaleInE1ELSQ_1EEEEEENS4_6LayoutINS5_IJNSA_ILi2EEESB_SB_EEENS5_IJSB_NSA_ILi0EEESW_EEEEENS5_IJNS4_10UnderscoreESZ_SZ_EEEEENS4_13SM90_TMA_LOADENS4_14ComposedLayoutINS4_7SwizzleILi3ELi4ELi3EEENS4_18smem_ptr_flag_bitsILi16EEENST_INS5_IJNSA_ILi8EEESG_EEENS5_IJSG_SB_EEEEEEEvNS4_8identityES12_S1C_vS1D_EENS_8epilogue10collective18CollectiveEpilogueINS1F_22Sm90TmaWarpSpecializedILi4ELi2ELi16ELb1ELb0EEEJSH_NS5_IJNSA_ILi128EEENSA_ILi32EEEEEESI_SJ_SI_SJ_NS1F_6fusion15FusionCallbacksIS1J_NS1N_23LinCombPerRowBiasEltActINS1F_6thread4ReLuESI_fSI_SI_fLi8ELNS_15FloatRoundStyleE2EEESH_S1M_JEEES12_NS13_INS14_ILi2ELi4ELi3EEES17_NST_INS5_IJS18_S1L_EEENS5_IJS1L_SB_EEEEEEENS4_17SM75_U32x4_LDSM_NENS4_14SM90_TMA_STOREES1Z_NS4_17SM90_U32x4_STSM_NENS4_9Copy_AtomIJS22_NS_6half_tEEEEvEEEvvEEEEvNT_6ParamsE --------------------------
	.section	.text._ZN7cutlass13device_kernelINS_4gemm6kernel13GemmUniversalIN4cute5tupleIJiiiiEEENS1_10collective13CollectiveMmaINS1_34MainloopSm90TmaGmmaWarpSpecializedILi4ENS5_IJNS4_1CILi1EEESB_SB_EEENS1_35KernelTmaWarpSpecializedCooperativeEEENS5_IJNSA_ILi256EEENSA_ILi64EEESG_EEENS_10bfloat16_tENS5_IJlSB_lEEESI_SJ_NS4_8TiledMMAINS4_8MMA_AtomIJNS4_4SM904GMMA27MMA_64x64x16_F32BF16BF16_SSILNSN_5MajorE0ELSP_0ELNSN_7ScaleInE1ELSQ_1EEEEEENS4_6LayoutINS5_IJNSA_ILi2EEESB_SB_EEENS5_IJSB_NSA_ILi0EEESW_EEEEENS5_IJNS4_10UnderscoreESZ_SZ_EEEEENS4_13SM90_TMA_LOADENS4_14ComposedLayoutINS4_7SwizzleILi3ELi4ELi3EEENS4_18smem_ptr_flag_bitsILi16EEENST_INS5_IJNSA_ILi8EEESG_EEENS5_IJSG_SB_EEEEEEEvNS4_8identityES12_S1C_vS1D_EENS_8epilogue10collective18CollectiveEpilogueINS1F_22Sm90TmaWarpSpecializedILi4ELi2ELi16ELb1ELb0EEEJSH_NS5_IJNSA_ILi128EEENSA_ILi32EEEEEESI_SJ_SI_SJ_NS1F_6fusion15FusionCallbacksIS1J_NS1N_23LinCombPerRowBiasEltActINS1F_6thread4ReLuESI_fSI_SI_fLi8ELNS_15FloatRoundStyleE2EEESH_S1M_JEEES12_NS13_INS14_ILi2ELi4ELi3EEES17_NST_INS5_IJS18_S1L_EEENS5_IJS1L_SB_EEEEEEENS4_17SM75_U32x4_LDSM_NENS4_14SM90_TMA_STOREES1Z_NS4_17SM90_U32x4_STSM_NENS4_9Copy_AtomIJS22_NS_6half_tEEEEvEEEvvEEEEvNT_6ParamsE,"ax",@progbits
	.align	128
.text._ZN7cutlass13device_kernelINS_4gemm6kernel13GemmUniversalIN4cute5tupleIJiiiiEEENS1_10collective13CollectiveMmaINS1_34MainloopSm90TmaGmmaWarpSpecializedILi4ENS5_IJNS4_1CILi1EEESB_SB_EEENS1_35KernelTmaWarpSpecializedCooperativeEEENS5_IJNSA_ILi256EEENSA_ILi64EEESG_EEENS_10bfloat16_tENS5_IJlSB_lEEESI_SJ_NS4_8TiledMMAINS4_8MMA_AtomIJNS4_4SM904GMMA27MMA_64x64x16_F32BF16BF16_SSILNSN_5MajorE0ELSP_0ELNSN_7ScaleInE1ELSQ_1EEEEEENS4_6LayoutINS5_IJNSA_ILi2EEESB_SB_EEENS5_IJSB_NSA_ILi0EEESW_EEEEENS5_IJNS4_10UnderscoreESZ_SZ_EEEEENS4_13SM90_TMA_LOADENS4_14ComposedLayoutINS4_7SwizzleILi3ELi4ELi3EEENS4_18smem_ptr_flag_bitsILi16EEENST_INS5_IJNSA_ILi8EEESG_EEENS5_IJSG_SB_EEEEEEEvNS4_8identityES12_S1C_vS1D_EENS_8epilogue10collective18CollectiveEpilogueINS1F_22Sm90TmaWarpSpecializedILi4ELi2ELi16ELb1ELb0EEEJSH_NS5_IJNSA_ILi128EEENSA_ILi32EEEEEESI_SJ_SI_SJ_NS1F_6fusion15FusionCallbacksIS1J_NS1N_23LinCombPerRowBiasEltActINS1F_6thread4ReLuESI_fSI_SI_fLi8ELNS_15FloatRoundStyleE2EEESH_S1M_JEEES12_NS13_INS14_ILi2ELi4ELi3EEES17_NST_INS5_IJS18_S1L_EEENS5_IJS1L_SB_EEEEEEENS4_17SM75_U32x4_LDSM_NENS4_14SM90_TMA_STOREES1Z_NS4_17SM90_U32x4_STSM_NENS4_9Copy_AtomIJS22_NS_6half_tEEEEvEEEvvEEEEvNT_6ParamsE:
        .type           _ZN7cutlass13device_kernelINS_4gemm6kernel13GemmUniversalIN4cute5tupleIJiiiiEEENS1_10collective13CollectiveMmaINS1_34MainloopSm90TmaGmmaWarpSpecializedILi4ENS5_IJNS4_1CILi1EEESB_SB_EEENS1_35KernelTmaWarpSpecializedCooperativeEEENS5_IJNSA_ILi256EEENSA_ILi64EEESG_EEENS_10bfloat16_tENS5_IJlSB_lEEESI_SJ_NS4_8TiledMMAINS4_8MMA_AtomIJNS4_4SM904GMMA27MMA_64x64x16_F32BF16BF16_SSILNSN_5MajorE0ELSP_0ELNSN_7ScaleInE1ELSQ_1EEEEEENS4_6LayoutINS5_IJNSA_ILi2EEESB_SB_EEENS5_IJSB_NSA_ILi0EEESW_EEEEENS5_IJNS4_10UnderscoreESZ_SZ_EEEEENS4_13SM90_TMA_LOADENS4_14ComposedLayoutINS4_7SwizzleILi3ELi4ELi3EEENS4_18smem_ptr_flag_bitsILi16EEENST_INS5_IJNSA_ILi8EEESG_EEENS5_IJSG_SB_EEEEEEEvNS4_8identityES12_S1C_vS1D_EENS_8epilogue10collective18CollectiveEpilogueINS1F_22Sm90TmaWarpSpecializedILi4ELi2ELi16ELb1ELb0EEEJSH_NS5_IJNSA_ILi128EEENSA_ILi32EEEEEESI_SJ_SI_SJ_NS1F_6fusion15FusionCallbacksIS1J_NS1N_23LinCombPerRowBiasEltActINS1F_6thread4ReLuESI_fSI_SI_fLi8ELNS_15FloatRoundStyleE2EEESH_S1M_JEEES12_NS13_INS14_ILi2ELi4ELi3EEES17_NST_INS5_IJS18_S1L_EEENS5_IJS1L_SB_EEEEEEENS4_17SM75_U32x4_LDSM_NENS4_14SM90_TMA_STOREES1Z_NS4_17SM90_U32x4_STSM_NENS4_9Copy_AtomIJS22_NS_6half_tEEEEvEEEvvEEEEvNT_6ParamsE,@function
        .size           _ZN7cutlass13device_kernelINS_4gemm6kernel13GemmUniversalIN4cute5tupleIJiiiiEEENS1_10collective13CollectiveMmaINS1_34MainloopSm90TmaGmmaWarpSpecializedILi4ENS5_IJNS4_1CILi1EEESB_SB_EEENS1_35KernelTmaWarpSpecializedCooperativeEEENS5_IJNSA_ILi256EEENSA_ILi64EEESG_EEENS_10bfloat16_tENS5_IJlSB_lEEESI_SJ_NS4_8TiledMMAINS4_8MMA_AtomIJNS4_4SM904GMMA27MMA_64x64x16_F32BF16BF16_SSILNSN_5MajorE0ELSP_0ELNSN_7ScaleInE1ELSQ_1EEEEEENS4_6LayoutINS5_IJNSA_ILi2EEESB_SB_EEENS5_IJSB_NSA_ILi0EEESW_EEEEENS5_IJNS4_10UnderscoreESZ_SZ_EEEEENS4_13SM90_TMA_LOADENS4_14ComposedLayoutINS4_7SwizzleILi3ELi4ELi3EEENS4_18smem_ptr_flag_bitsILi16EEENST_INS5_IJNSA_ILi8EEESG_EEENS5_IJSG_SB_EEEEEEEvNS4_8identityES12_S1C_vS1D_EENS_8epilogue10collective18CollectiveEpilogueINS1F_22Sm90TmaWarpSpecializedILi4ELi2ELi16ELb1ELb0EEEJSH_NS5_IJNSA_ILi128EEENSA_ILi32EEEEEESI_SJ_SI_SJ_NS1F_6fusion15FusionCallbacksIS1J_NS1N_23LinCombPerRowBiasEltActINS1F_6thread4ReLuESI_fSI_SI_fLi8ELNS_15FloatRoundStyleE2EEESH_S1M_JEEES12_NS13_INS14_ILi2ELi4ELi3EEES17_NST_INS5_IJS18_S1L_EEENS5_IJS1L_SB_EEEEEEENS4_17SM75_U32x4_LDSM_NENS4_14SM90_TMA_STOREES1Z_NS4_17SM90_U32x4_STSM_NENS4_9Copy_AtomIJS22_NS_6half_tEEEEvEEEvvEEEEvNT_6ParamsE,(.L_x_189 - _ZN7cutlass13device_kernelINS_4gemm6kernel13GemmUniversalIN4cute5tupleIJiiiiEEENS1_10collective13CollectiveMmaINS1_34MainloopSm90TmaGmmaWarpSpecializedILi4ENS5_IJNS4_1CILi1EEESB_SB_EEENS1_35KernelTmaWarpSpecializedCooperativeEEENS5_IJNSA_ILi256EEENSA_ILi64EEESG_EEENS_10bfloat16_tENS5_IJlSB_lEEESI_SJ_NS4_8TiledMMAINS4_8MMA_AtomIJNS4_4SM904GMMA27MMA_64x64x16_F32BF16BF16_SSILNSN_5MajorE0ELSP_0ELNSN_7ScaleInE1ELSQ_1EEEEEENS4_6LayoutINS5_IJNSA_ILi2EEESB_SB_EEENS5_IJSB_NSA_ILi0EEESW_EEEEENS5_IJNS4_10UnderscoreESZ_SZ_EEEEENS4_13SM90_TMA_LOADENS4_14ComposedLayoutINS4_7SwizzleILi3ELi4ELi3EEENS4_18smem_ptr_flag_bitsILi16EEENST_INS5_IJNSA_ILi8EEESG_EEENS5_IJSG_SB_EEEEEEEvNS4_8identityES12_S1C_vS1D_EENS_8epilogue10collective18CollectiveEpilogueINS1F_22Sm90TmaWarpSpecializedILi4ELi2ELi16ELb1ELb0EEEJSH_NS5_IJNSA_ILi128EEENSA_ILi32EEEEEESI_SJ_SI_SJ_NS1F_6fusion15FusionCallbacksIS1J_NS1N_23LinCombPerRowBiasEltActINS1F_6thread4ReLuESI_fSI_SI_fLi8ELNS_15FloatRoundStyleE2EEESH_S1M_JEEES12_NS13_INS14_ILi2ELi4ELi3EEES17_NST_INS5_IJS18_S1L_EEENS5_IJS1L_SB_EEEEEEENS4_17SM75_U32x4_LDSM_NENS4_14SM90_TMA_STOREES1Z_NS4_17SM90_U32x4_STSM_NENS4_9Copy_AtomIJS22_NS_6half_tEEEEvEEEvvEEEEvNT_6ParamsE)
        .other          _ZN7cutlass13device_kernelINS_4gemm6kernel13GemmUniversalIN4cute5tupleIJiiiiEEENS1_10collective13CollectiveMmaINS1_34MainloopSm90TmaGmmaWarpSpecializedILi4ENS5_IJNS4_1CILi1EEESB_SB_EEENS1_35KernelTmaWarpSpecializedCooperativeEEENS5_IJNSA_ILi256EEENSA_ILi64EEESG_EEENS_10bfloat16_tENS5_IJlSB_lEEESI_SJ_NS4_8TiledMMAINS4_8MMA_AtomIJNS4_4SM904GMMA27MMA_64x64x16_F32BF16BF16_SSILNSN_5MajorE0ELSP_0ELNSN_7ScaleInE1ELSQ_1EEEEEENS4_6LayoutINS5_IJNSA_ILi2EEESB_SB_EEENS5_IJSB_NSA_ILi0EEESW_EEEEENS5_IJNS4_10UnderscoreESZ_SZ_EEEEENS4_13SM90_TMA_LOADENS4_14ComposedLayoutINS4_7SwizzleILi3ELi4ELi3EEENS4_18smem_ptr_flag_bitsILi16EEENST_INS5_IJNSA_ILi8EEESG_EEENS5_IJSG_SB_EEEEEEEvNS4_8identityES12_S1C_vS1D_EENS_8epilogue10collective18CollectiveEpilogueINS1F_22Sm90TmaWarpSpecializedILi4ELi2ELi16ELb1ELb0EEEJSH_NS5_IJNSA_ILi128EEENSA_ILi32EEEEEESI_SJ_SI_SJ_NS1F_6fusion15FusionCallbacksIS1J_NS1N_23LinCombPerRowBiasEltActINS1F_6thread4ReLuESI_fSI_SI_fLi8ELNS_15FloatRoundStyleE2EEESH_S1M_JEEES12_NS13_INS14_ILi2ELi4ELi3EEES17_NST_INS5_IJS18_S1L_EEENS5_IJS1L_SB_EEEEEEENS4_17SM75_U32x4_LDSM_NENS4_14SM90_TMA_STOREES1Z_NS4_17SM90_U32x4_STSM_NENS4_9Copy_AtomIJS22_NS_6half_tEEEEvEEEvvEEEEvNT_6ParamsE,@"STO_CUDA_ENTRY STV_DEFAULT"
_ZN7cutlass13device_kernelINS_4gemm6kernel13GemmUniversalIN4cute5tupleIJiiiiEEENS1_10collective13CollectiveMmaINS1_34MainloopSm90TmaGmmaWarpSpecializedILi4ENS5_IJNS4_1CILi1EEESB_SB_EEENS1_35KernelTmaWarpSpecializedCooperativeEEENS5_IJNSA_ILi256EEENSA_ILi64EEESG_EEENS_10bfloat16_tENS5_IJlSB_lEEESI_SJ_NS4_8TiledMMAINS4_8MMA_AtomIJNS4_4SM904GMMA27MMA_64x64x16_F32BF16BF16_SSILNSN_5MajorE0ELSP_0ELNSN_7ScaleInE1ELSQ_1EEEEEENS4_6LayoutINS5_IJNSA_ILi2EEESB_SB_EEENS5_IJSB_NSA_ILi0EEESW_EEEEENS5_IJNS4_10UnderscoreESZ_SZ_EEEEENS4_13SM90_TMA_LOADENS4_14ComposedLayoutINS4_7SwizzleILi3ELi4ELi3EEENS4_18smem_ptr_flag_bitsILi16EEENST_INS5_IJNSA_ILi8EEESG_EEENS5_IJSG_SB_EEEEEEEvNS4_8identityES12_S1C_vS1D_EENS_8epilogue10collective18CollectiveEpilogueINS1F_22Sm90TmaWarpSpecializedILi4ELi2ELi16ELb1ELb0EEEJSH_NS5_IJNSA_ILi128EEENSA_ILi32EEEEEESI_SJ_SI_SJ_NS1F_6fusion15FusionCallbacksIS1J_NS1N_23LinCombPerRowBiasEltActINS1F_6thread4ReLuESI_fSI_SI_fLi8ELNS_15FloatRoundStyleE2EEESH_S1M_JEEES12_NS13_INS14_ILi2ELi4ELi3EEES17_NST_INS5_IJS18_S1L_EEENS5_IJS1L_SB_EEEEEEENS4_17SM75_U32x4_LDSM_NENS4_14SM90_TMA_STOREES1Z_NS4_17SM90_U32x4_STSM_NENS4_9Copy_AtomIJS22_NS_6half_tEEEEvEEEvvEEEEvNT_6ParamsE:
[----:B------:R-:W1:Y:S01]  /*0000*/  LDC R1, c[0x0][0x28] ;  /* 0x00000a00ff017b82 */ /* 0x000e620000000800 */
[----:B------:R-:W2:Y:S07]  /*0010*/  S2R R18, SR_TID.X ;  /* 0x0000000000127919 */ /* 0x000eae0000002100 */
[----:B------:R-:W3:Y:S01]  /*0020*/  LDC.64 R4, c[0x0][0x588] ;  /* 0x00016200ff047b82 */ /* 0x000ee20000000a00 */
[----:B------:R-:W-:Y:S01]  /*0030*/  ELECT P0, URZ, PT ;  /* 0x00000000003f782f */ /* 0x000fe20003800000 */
[----:B------:R-:W-:Y:S01]  /*0040*/  BSSY B0, `(.L_x_0) ;  /* 0x0000016000007945 */ /* 0x000fe20003800000 */
[----:B--2---:R-:W-:-:S02]  /*0050*/  SHF.R.U32.HI R6, RZ, 0x5, R18 ;  /* 0x00000005ff067819 */ /* 0x004fc40000011612 */
[----:B------:R-:W-:-:S03]  /*0060*/  SHF.R.U32.HI R2, RZ, 0x7, R18 ;  /* 0x00000007ff027819 */ /* 0x000fc60000011612 */
[----:B------:R-:W2:Y:S04]  /*0070*/  SHFL.IDX PT, R0, R6, RZ, 0x1f ;  /* 0x00001fff06007589 */ /* 0x000ea800000e0000 */
[----:B------:R4:W1:Y:S01]  /*0080*/  SHFL.IDX PT, R10, R2, RZ, 0x1f ;  /* 0x00001fff020a7589 */ /* 0x00086200000e0000 */
[----:B--2---:R-:W-:Y:S02]  /*0090*/  ISETP.NE.OR P0, PT, R0, RZ, !P0 ;  /* 0x000000ff0000720c */ /* 0x004fe40004705670 */
[----:B------:R-:W-:-:S11]  /*00a0*/  SHF.R.S32.HI R3, RZ, 0x1f, R0 ;  /* 0x0000001fff037819 */ /* 0x000fd60000011400 */
[----:B-1-34-:R-:W-:Y:S05]  /*00b0*/  @P0 BRA `(.L_x_1) ;  /* 0x0000000000380947 */ /* 0x01afea0003800000 */
[----:B------:R-:W-:Y:S02]  /*00c0*/  ULDC.64 UR4, c[0x0][0x198] ;  /* 0x0000660000047ab9 */ /* 0x000fe40000000a00 */
[----:B------:R-:W-:Y:S02]  /*00d0*/  UIADD3 UR6, UP0, UR4, 0xf0, URZ ;  /* 0x000000f004067890 */ /* 0x000fe4000ff1e03f */
[----:B------:R-:W-:Y:S02]  /*00e0*/  UIADD3 UR8, UP1, UR4, 0x1f0, URZ ;  /* 0x000001f004087890 */ /* 0x000fe4000ff3e03f */
[----:B------:R-:W-:Y:S02]  /*00f0*/  UIADD3 UR10, UP2, UR4, 0x3f0, URZ ;  /* 0x000003f0040a7890 */ /* 0x000fe4000ff5e03f */
[----:B------:R-:W-:Y:S02]  /*0100*/  UIADD3 UR4, UP3, UR4, 0x4f0, URZ ;  /* 0x000004f004047890 */ /* 0x000fe4000ff7e03f */
[----:B------:R-:W-:-:S02]  /*0110*/  UIADD3.X UR7, URZ, UR5, URZ, UP0, !UPT ;  /* 0x000000053f077290 */ /* 0x000fc400087fe43f */
[----:B------:R-:W-:Y:S02]  /*0120*/  UIADD3.X UR9, URZ, UR5, URZ, UP1, !UPT ;  /* 0x000000053f097290 */ /* 0x000fe40008ffe43f */
[----:B------:R-:W-:Y:S02]  /*0130*/  UIADD3.X UR11, URZ, UR5, URZ, UP2, !UPT ;  /* 0x000000053f0b7290 */ /* 0x000fe400097fe43f */
[----:B------:R-:W-:-:S03]  /*0140*/  UIADD3.X UR5, URZ, UR5, URZ, UP3, !UPT ;  /* 0x000000053f057290 */ /* 0x000fc60009ffe43f */
[----:B------:R1:W-:Y:S02]  /*0150*/  UTMACCTL.PF [UR6] ;  /* 0x00000000060079b9 */ /* 0x0003e40008040000 */
[----:B------:R1:W-:Y:S02]  /*0160*/  UTMACCTL.PF [UR8] ;  /* 0x00000000080079b9 */ /* 0x0003e40008040000 */
[----:B------:R1:W-:Y:S02]  /*0170*/  UTMACCTL.PF [UR10] ;  /* 0x000000000a0079b9 */ /* 0x0003e40008040000 */
[----:B------:R1:W-:Y:S02]  /*0180*/  UTMACCTL.PF [UR4] ;  /* 0x00000000040079b9 */ /* 0x0003e40008040000 */
[----:B-1----:R-:W-:Y:S01]  /*0190*/  NOP ;  /* 0x0000000000007918 */ /* 0x002fe20000000000 */
.L_x_1:
[----:B------:R-:W-:Y:S05]  /*01a0*/  BSYNC B0 ;  /* 0x0000000000007941 */ /* 0x000fea0003800000 */
.L_x_0:
[----:B------:R-:W-:Y:S01]  /*01b0*/  ULDC.64 UR4, c[0x0][0x590] ;  /* 0x0001640000047ab9 */ /* 0x000fe20000000a00 */
[----:B------:R-:W-:Y:S01]  /*01c0*/  LEA.HI R3, R3, R0, RZ, 0x2 ;  /* 0x0000000003037211 */ /* 0x000fe200078f10ff */
[----:B------:R-:W-:Y:S01]  /*01d0*/  ULDC.64 UR40, c[0x0][0x208] ;  /* 0x0000820000287ab9 */ /* 0x000fe20000000a00 */
[----:B------:R-:W-:Y:S01]  /*01e0*/  ISETP.NE.U32.AND P2, PT, RZ, UR4, PT ;  /* 0x00000004ff007c0c */ /* 0x000fe2000bf45070 */
[----:B------:R-:W-:Y:S01]  /*01f0*/  IMAD.MOV.U32 R2, RZ, RZ, R4 ;  /* 0x000000ffff027224 */ /* 0x000fe200078e0004 */
[----:B------:R-:W-:Y:S02]  /*0200*/  LOP3.LUT R3, R3, 0xfffffffc, RZ, 0xc0, !PT ;  /* 0xfffffffc03037812 */ /* 0x000fe400078ec0ff */
[----:B------:R-:W-:Y:S02]  /*0210*/  ISETP.NE.AND.EX P3, PT, RZ, UR5, PT, P2 ;  /* 0x00000005ff007c0c */ /* 0x000fe4000bf65320 */
[----:B------:R-:W-:Y:S01]  /*0220*/  PRMT R7, RZ, 0x7610, R7 ;  /* 0x00007610ff077816 */ /* 0x000fe20000000007 */
[----:B------:R-:W-:-:S02]  /*0230*/  IMAD.IADD R0, R0, 0x1, -R3 ;  /* 0x0000000100007824 */ /* 0x000fc400078e0a03 */
[----:B------:R-:W-:-:S08]  /*0240*/  IMAD.MOV.U32 R3, RZ, RZ, R5 ;  /* 0x000000ffff037224 */ /* 0x000fd000078e0005 */
[----:B------:R-:W-:Y:S05]  /*0250*/  @P3 BRA `(.L_x_2) ;  /* 0x0000000000303947 */ /* 0x000fea0003800000 */
[----:B------:R-:W-:Y:S02]  /*0260*/  ULDC.64 UR6, c[0x0][0x588] ;  /* 0x0001620000067ab9 */ /* 0x000fe40000000a00 */
[----:B------:R-:W-:-:S04]  /*0270*/  ISETP.NE.U32.AND P0, PT, RZ, UR6, PT ;  /* 0x00000006ff007c0c */ /* 0x000fc8000bf05070 */
[----:B------:R-:W-:-:S13]  /*0280*/  ISETP.NE.AND.EX P0, PT, RZ, UR7, PT, P0 ;  /* 0x00000007ff007c0c */ /* 0x000fda000bf05300 */
[----:B------:R-:W-:Y:S05]  /*0290*/  @!P0 BRA `(.L_x_3) ;  /* 0x0000000000108947 */ /* 0x000fea0003800000 */
[----:B------:R-:W2:Y:S02]  /*02a0*/  LDG.E R7, desc[UR40][R2.64] ;  /* 0x0000002802077981 */ /* 0x000ea4000c1e1900 */
[----:B--2---:R-:W-:Y:S01]  /*02b0*/  FSETP.NEU.AND P1, PT, R7, RZ, PT ;  /* 0x000000ff0700720b */ /* 0x004fe20003f2d000 */
[----:B------:R-:W-:Y:S01]  /*02c0*/  IMAD.MOV.U32 R7, RZ, RZ, 0x1 ;  /* 0x00000001ff077424 */ /* 0x000fe200078e00ff */
[----:B------:R-:W-:Y:S11]  /*02d0*/  BRA `(.L_x_2) ;  /* 0x0000000000107947 */ /* 0x000ff60003800000 */
.L_x_3:
[----:B------:R-:W-:Y:S01]  /*02e0*/  ULDC UR6, c[0x0][0x580] ;  /* 0x0001600000067ab9 */ /* 0x000fe20000000800 */
[----:B------:R-:W-:Y:S01]  /*02f0*/  IMAD.MOV.U32 R7, RZ, RZ, 0x1 ;  /* 0x00000001ff077424 */ /* 0x000fe200078e00ff */
[----:B------:R-:W-:Y:S02]  /*0300*/  FSETP.NEU.AND P1, PT, RZ, UR6, PT ;  /* 0x00000006ff007c0b */ /* 0x000fe4000bf2d000 */
[----:B------:R-:W-:-:S11]  /*0310*/  CS2R R2, SRZ ;  /* 0x0000000000027805 */ /* 0x000fd6000001ff00 */
.L_x_2:
[----:B------:R-:W-:Y:S02]  /*0320*/  ISETP.NE.U32.AND P4, PT, R2, RZ, PT ;  /* 0x000000ff0200720c */ /* 0x000fe40003f85070 */
[----:B------:R-:W-:Y:S02]  /*0330*/  ISETP.NE.AND.EX P5, PT, RZ, UR5, PT, P2 ;  /* 0x00000005ff007c0c */ /* 0x000fe4000bfa5320 */
[----:B------:R-:W-:Y:S02]  /*0340*/  ISETP.NE.AND.EX P2, PT, R3, RZ, PT, P4 ;  /* 0x000000ff0300720c */ /* 0x000fe40003f45340 */
[----:B------:R-:W-:-:S11]  /*0350*/  PLOP3.LUT P0, PT, PT, PT, PT, 0x8, 0x0 ;  /* 0x000000000000781c */ /* 0x000fd60003f0e170 */
[----:B------:R-:W-:Y:S05]  /*0360*/  @P2 BRA P5, `(.L_x_4) ;  /* 0x0000000000342947 */ /* 0x000fea0002800000 */
[----:B------:R-:W-:-:S04]  /*0370*/  ISETP.NE.U32.AND P0, PT, RZ, UR4, PT ;  /* 0x00000004ff007c0c */ /* 0x000fc8000bf05070 */
[----:B------:R-:W-:-:S13]  /*0380*/  ISETP.NE.AND.EX P0, PT, RZ, UR5, PT, P0 ;  /* 0x00000005ff007c0c */ /* 0x000fda000bf05300 */
[----:B------:R-:W-:Y:S05]  /*0390*/  @!P0 BRA `(.L_x_5) ;  /* 0x0000000000248947 */ /* 0x000fea0003800000 */
[----:B------:R-:W-:Y:S02]  /*03a0*/  PRMT R7, R7, 0x9910, RZ ;  /* 0x0000991007077816 */ /* 0x000fe400000000ff */
[----:B------:R-:W-:Y:S02]  /*03b0*/  ISETP.NE.U32.AND P0, PT, R2, RZ, PT ;  /* 0x000000ff0200720c */ /* 0x000fe40003f05070 */
[----:B------:R-:W-:Y:S02]  /*03c0*/  ISETP.NE.AND P2, PT, R7, RZ, PT ;  /* 0x000000ff0700720c */ /* 0x000fe40003f45270 */
[----:B------:R-:W-:Y:S02]  /*03d0*/  ISETP.NE.AND.EX P0, PT, R3, RZ, PT, P0 ;  /* 0x000000ff0300720c */ /* 0x000fe40003f05300 */
[----:B------:R-:W-:-:S09]  /*03e0*/  SEL R2, RZ, 0xffffffff, P1 ;  /* 0xffffffffff027807 */ /* 0x000fd20000800000 */
[----:B------:R-:W-:-:S04]  /*03f0*/  @!P2 SEL R2, RZ, 0xffffffff, P0 ;  /* 0xffffffffff02a807 */ /* 0x000fc80000000000 */
[----:B------:R-:W-:-:S04]  /*0400*/  LOP3.LUT R2, R2, 0x1, RZ, 0xc0, !PT ;  /* 0x0000000102027812 */ /* 0x000fc800078ec0ff */
[----:B------:R-:W-:Y:S01]  /*0410*/  ISETP.EQ.U32.AND P0, PT, R2, 0x1, PT ;  /* 0x000000010200780c */ /* 0x000fe20003f02070 */
[----:B------:R-:W-:-:S12]  /*0420*/  BRA `(.L_x_4) ;  /* 0x0000000000047947 */ /* 0x000fd80003800000 */
.L_x_5:
[----:B------:R-:W-:-:S13]  /*0430*/  PLOP3.LUT P0, PT, P1, PT, PT, 0x8, 0x0 ;  /* 0x000000000000781c */ /* 0x000fda0000f0e170 */
.L_x_4:
[----:B------:R-:W1:Y:S02]  /*0440*/  SHFL.IDX PT, R2, R6, RZ, 0x1f ;  /* 0x00001fff06027589 */ /* 0x000e6400000e0000 */
[----:B-1----:R-:W-:-:S13]  /*0450*/  ISETP.NE.AND P1, PT, R2, RZ, PT ;  /* 0x000000ff0200720c */ /* 0x002fda0003f25270 */
[----:B------:R-:W-:Y:S05]  /*0460*/  @P1 BRA `(.L_x_6) ;  /* 0x0000000000581947 */ /* 0x000fea0003800000 */
[----:B------:R-:W1:Y:S01]  /*0470*/  S2UR UR8, SR_CgaCtaId ;  /* 0x00000000000879c3 */ /* 0x000e620000008800 */
[----:B------:R-:W-:Y:S01]  /*0480*/  UMOV UR4, 0x400 ;  /* 0x0000040000047882 */ /* 0x000fe20000000000 */
[----:B------:R-:W-:Y:S01]  /*0490*/  UMOV UR5, 0x1 ;  /* 0x0000000100057882 */ /* 0x000fe20000000000 */
[----:B------:R-:W-:Y:S01]  /*04a0*/  UMOV UR6, 0x100 ;  /* 0x0000010000067882 */ /* 0x000fe20000000000 */
[----:B------:R-:W-:Y:S01]  /*04b0*/  ELECT P1, URZ, PT ;  /* 0x00000000003f782f */ /* 0x000fe20003820000 */
[----:B------:R-:W-:-:S04]  /*04c0*/  UIADD3 UR6, -UR6, 0x100000, URZ ;  /* 0x0010000006067890 */ /* 0x000fc8000fffe13f */
[----:B------:R-:W-:Y:S02]  /*04d0*/  USHF.L.U32 UR7, UR6, 0xb, URZ ;  /* 0x0000000b06077899 */ /* 0x000fe4000800063f */
[----:B------:R-:W-:Y:S02]  /*04e0*/  USHF.L.U32 UR6, UR6, 0x1, URZ ;  /* 0x0000000106067899 */ /* 0x000fe4000800063f */
[----:B-1----:R-:W-:Y:S02]  /*04f0*/  ULEA UR8, UR8, UR4, 0x18 ;  /* 0x0000000408087291 */ /* 0x002fe4000f8ec03f */
[----:B------:R-:W-:-:S04]  /*0500*/  UIADD3 UR4, -UR5, 0x100000, URZ ;  /* 0x0010000005047890 */ /* 0x000fc8000fffe13f */
[----:B------:R-:W-:Y:S02]  /*0510*/  USHF.L.U32 UR5, UR4, 0xb, URZ ;  /* 0x0000000b04057899 */ /* 0x000fe4000800063f */
[----:B------:R-:W-:Y:S01]  /*0520*/  USHF.L.U32 UR4, UR4, 0x1, URZ ;  /* 0x0000000104047899 */ /* 0x000fe2000800063f */
[----:B------:R-:W1:Y:S11]  /*0530*/  FENCE.VIEW.ASYNC.S ;  /* 0x00000000000073c6 */ /* 0x000e760000000000 */
[----:B-1----:R1:W2:Y:S01]  /*0540*/  SYNCS.EXCH.64 URZ, [UR8], UR4 ;  /* 0x00000004083f75b2 */ /* 0x0022a20008000100 */
[----:B------:R1:W3:Y:S01]  /*0550*/  SYNCS.EXCH.64 URZ, [UR8+0x20], UR6 ;  /* 0x00002006083f75b2 */ /* 0x0002e20008000100 */
[----:B------:R1:W4:Y:S01]  /*0560*/  SYNCS.EXCH.64 URZ, [UR8+0x8], UR4 ;  /* 0x00000804083f75b2 */ /* 0x0003220008000100 */
[----:B------:R1:W1:Y:S01]  /*0570*/  SYNCS.EXCH.64 URZ, [UR8+0x28], UR6 ;  /* 0x00002806083f75b2 */ /* 0x0002620008000100 */
[----:B------:R1:W1:Y:S01]  /*0580*/  SYNCS.EXCH.64 URZ, [UR8+0x10], UR4 ;  /* 0x00001004083f75b2 */ /* 0x0002620008000100 */
[----:B------:R1:W1:Y:S01]  /*0590*/  SYNCS.EXCH.64 URZ, [UR8+0x30], UR6 ;  /* 0x00003006083f75b2 */ /* 0x0002620008000100 */
[----:B------:R1:W1:Y:S01]  /*05a0*/  SYNCS.EXCH.64 URZ, [UR8+0x18], UR4 ;  /* 0x00001804083f75b2 */ /* 0x0002620008000100 */
[----:B------:R1:W1:Y:S01]  /*05b0*/  SYNCS.EXCH.64 URZ, [UR8+0x38], UR6 ;  /* 0x00003806083f75b2 */ /* 0x0002620008000100 */
[----:B------:R-:W-:Y:S01]  /*05c0*/  NOP ;  /* 0x0000000000007918 */ /* 0x000fe20000000000 */
.L_x_6:
[----:B------:R-:W5:Y:S01]  /*05d0*/  SHFL.IDX PT, R3, R6, RZ, 0x1f ;  /* 0x00001fff06037589 */ /* 0x000f6200000e0000 */
[----:B------:R-:W1:Y:S01]  /*05e0*/  LDC R2, c[0x0][0x904] ;  /* 0x00024100ff027b82 */ /* 0x000e620000000800 */
[----:B------:R-:W-:Y:S01]  /*05f0*/  NOP ;  /* 0x0000000000007918 */ /* 0x000fe20000000000 */
[----:B-----5:R-:W-:-:S13]  /*0600*/  ISETP.NE.AND P1, PT, R3, RZ, PT ;  /* 0x000000ff0300720c */ /* 0x020fda0003f25270 */
[----:B------:R-:W-:Y:S05]  /*0610*/  @P1 BRA `(.L_x_7) ;  /* 0x0000000000581947 */ /* 0x000fea0003800000 */
[----:B-1----:R-:W1:Y:S01]  /*0620*/  S2UR UR5, SR_CgaCtaId ;  /* 0x00000000000579c3 */ /* 0x002e620000008800 */
[----:B------:R-:W-:Y:S01]  /*0630*/  UMOV UR4, 0x400 ;  /* 0x0000040000047882 */ /* 0x000fe20000000000 */
[----:B------:R-:W-:Y:S01]  /*0640*/  UMOV UR6, 0x20 ;  /* 0x0000002000067882 */ /* 0x000fe20000000000 */
[----:B------:R-:W-:Y:S01]  /*0650*/  UMOV UR7, 0x100 ;  /* 0x0000010000077882 */ /* 0x000fe20000000000 */
[----:B------:R-:W-:Y:S01]  /*0660*/  ELECT P1, URZ, PT ;  /* 0x00000000003f782f */ /* 0x000fe20003820000 */
[----:B-1----:R-:W-:Y:S02]  /*0670*/  ULEA UR8, UR5, UR4, 0x18 ;  /* 0x0000000405087291 */ /* 0x002fe4000f8ec03f */
[----:B------:R-:W-:-:S04]  /*0680*/  UIADD3 UR4, -UR6, 0x100000, URZ ;  /* 0x0010000006047890 */ /* 0x000fc8000fffe13f */
[----:B------:R-:W-:Y:S02]  /*0690*/  USHF.L.U32 UR5, UR4, 0xb, URZ ;  /* 0x0000000b04057899 */ /* 0x000fe4000800063f */
[----:B------:R-:W-:Y:S02]  /*06a0*/  USHF.L.U32 UR4, UR4, 0x1, URZ ;  /* 0x0000000104047899 */ /* 0x000fe4000800063f */
[----:B------:R-:W-:-:S04]  /*06b0*/  UIADD3 UR6, -UR7, 0x100000, URZ ;  /* 0x0010000007067890 */ /* 0x000fc8000fffe13f */
[----:B------:R-:W-:Y:S02]  /*06c0*/  USHF.L.U32 UR7, UR6, 0xb, URZ ;  /* 0x0000000b06077899 */ /* 0x000fe4000800063f */
[----:B------:R-:W-:Y:S01]  /*06d0*/  USHF.L.U32 UR6, UR6, 0x1, URZ ;  /* 0x0000000106067899 */ /* 0x000fe2000800063f */
[----:B------:R-:W1:Y:S03]  /*06e0*/  FENCE.VIEW.ASYNC.S ;  /* 0x00000000000073c6 */ /* 0x000e660000000000 */
[----:B-1----:R1:W1:Y:S08]  /*06f0*/  SYNCS.EXCH.64 URZ, [UR8+0x40], UR4 ;  /* 0x00004004083f75b2 */ /* 0x0022700008000100 */
[----:B------:R1:W1:Y:S01]  /*0700*/  SYNCS.EXCH.64 URZ, [UR8+0x60], UR6 ;  /* 0x00006006083f75b2 */ /* 0x0002620008000100 */
[----:B------:R1:W1:Y:S01]  /*0710*/  SYNCS.EXCH.64 URZ, [UR8+0x48], UR4 ;  /* 0x00004804083f75b2 */ /* 0x0002620008000100 */
[----:B------:R1:W1:Y:S01]  /*0720*/  SYNCS.EXCH.64 URZ, [UR8+0x68], UR6 ;  /* 0x00006806083f75b2 */ /* 0x0002620008000100 */
[----:B------:R1:W1:Y:S01]  /*0730*/  SYNCS.EXCH.64 URZ, [UR8+0x50], UR4 ;  /* 0x00005004083f75b2 */ /* 0x0002620008000100 */
[----:B------:R1:W1:Y:S01]  /*0740*/  SYNCS.EXCH.64 URZ, [UR8+0x70], UR6 ;  /* 0x00007006083f75b2 */ /* 0x0002620008000100 */
[----:B------:R1:W1:Y:S01]  /*0750*/  SYNCS.EXCH.64 URZ, [UR8+0x58], UR4 ;  /* 0x00005804083f75b2 */ /* 0x0002620008000100 */
[----:B------:R1:W1:Y:S01]  /*0760*/  SYNCS.EXCH.64 URZ, [UR8+0x78], UR6 ;  /* 0x00007806083f75b2 */ /* 0x0002620008000100 */
[----:B------:R-:W-:Y:S01]  /*0770*/  NOP ;  /* 0x0000000000007918 */ /* 0x000fe20000000000 */
.L_x_7:
[----:B------:R-:W5:Y:S01]  /*0780*/  SHFL.IDX PT, R6, R6, RZ, 0x1f ;  /* 0x00001fff06067589 */ /* 0x000f6200000e0000 */
[----:B------:R-:W-:Y:S01]  /*0790*/  ELECT P1, URZ, PT ;  /* 0x00000000003f782f */ /* 0x000fe20003820000 */
[----:B------:R-:W2:Y:S01]  /*07a0*/  S2UR UR36, SR_CgaCtaId ;  /* 0x00000000002479c3 */ /* 0x000ea20000008800 */
[----:B-1----:R-:W-:Y:S01]  /*07b0*/  ISETP.NE.AND P6, PT, R2, 0x1, PT ;  /* 0x000000010200780c */ /* 0x002fe20003fc5270 */
[----:B------:R-:W1:Y:S01]  /*07c0*/  S2R R3, SR_CTAID.Y ;  /* 0x0000000000037919 */ /* 0x000e620000002600 */
[----:B------:R-:W-:Y:S01]  /*07d0*/  UMOV UR4, 0x20 ;  /* 0x0000002000047882 */ /* 0x000fe20000000000 */
[----:B------:R-:W-:Y:S01]  /*07e0*/  ISETP.NE.AND P4, PT, R0, RZ, PT ;  /* 0x000000ff0000720c */ /* 0x000fe20003f85270 */
[----:B------:R-:W-:Y:S01]  /*07f0*/  NOP ;  /* 0x0000000000007918 */ /* 0x000fe20000000000 */
[----:B------:R-:W3:Y:S01]  /*0800*/  S2R R8, SR_CTAID.X ;  /* 0x0000000000087919 */ /* 0x000ee20000002500 */
[----:B------:R-:W-:Y:S01]  /*0810*/  P2R R7, PR, RZ, 0x40 ;  /* 0x00000040ff077803 */ /* 0x000fe20000000000 */
[----:B------:R-:W-:Y:S01]  /*0820*/  IMAD.MOV.U32 R9, RZ, RZ, RZ ;  /* 0x000000ffff097224 */ /* 0x000fe200078e00ff */
[----:B------:R-:W-:Y:S05]  /*0830*/  BSSY B6, `(.L_x_8) ;  /* 0x000079d000067945 */ /* 0x000fea0003800000 */
[----:B------:R-:W3:Y:S01]  /*0840*/  @P6 LDC R17, c[0x0][0x10] ;  /* 0x00000400ff116b82 */ /* 0x000ee20000000800 */
[----:B------:R-:W-:Y:S01]  /*0850*/  @P6 IMAD.MOV.U32 R7, RZ, RZ, RZ ;  /* 0x000000ffff076224 */ /* 0x000fe200078e00ff */
[----:B-----5:R-:W-:-:S06]  /*0860*/  ISETP.NE.OR P2, PT, R6, RZ, !P1 ;  /* 0x000000ff0600720c */ /* 0x020fcc0004f45670 */
[----:B------:R-:W5:Y:S01]  /*0870*/  @!P6 LDC R11, c[0x0][0xc] ;  /* 0x00000300ff0beb82 */ /* 0x000f620000000800 */
[----:B------:R-:W-:-:S04]  /*0880*/  ISETP.EQ.OR P1, PT, R0, 0x3, !P4 ;  /* 0x000000030000780c */ /* 0x000fc80006722670 */
[----:B------:R-:W-:-:S04]  /*0890*/  ISETP.EQ.AND P1, PT, R10, RZ, P1 ;  /* 0x000000ff0a00720c */ /* 0x000fc80000f22270 */
[----:B------:R-:W-:Y:S01]  /*08a0*/  SEL R22, RZ, 0x1, !P1 ;  /* 0x00000001ff167807 */ /* 0x000fe20004800000 */
[----:B-1----:R-:W-:Y:S01]  /*08b0*/  @P6 IMAD.MOV.U32 R6, RZ, RZ, R3 ;  /* 0x000000ffff066224 */ /* 0x002fe200078e0003 */
[----:B------:R-:W-:Y:S01]  /*08c0*/  VOTEU.ALL UP0, P2 ;  /* 0x00000000003f7886 */ /* 0x000fe20001000000 */
[----:B------:R-:W-:Y:S02]  /*08d0*/  VOTEU.ALL UP1, P2 ;  /* 0x00000000003f7886 */ /* 0x000fe40001020000 */
[----:B---3--:R-:W-:Y:S02]  /*08e0*/  @P6 IMAD.WIDE.U32 R16, R8, R17, R6 ;  /* 0x0000001108106225 */ /* 0x008fe400078e0006 */
[----:B------:R-:W-:Y:S01]  /*08f0*/  @!UP0 UMOV UR6, 0x400 ;  /* 0x0000040000068882 */ /* 0x000fe20000000000 */
[----:B------:R-:W-:-:S04]  /*0900*/  @!UP0 UIADD3 UR4, -UR4, 0x100000, URZ ;  /* 0x0010000004048890 */ /* 0x000fc8000fffe13f */
[----:B------:R-:W-:Y:S02]  /*0910*/  @!UP0 USHF.L.U32 UR5, UR4, 0xb, URZ ;  /* 0x0000000b04058899 */ /* 0x000fe4000800063f */
[----:B------:R-:W-:Y:S01]  /*0920*/  @!UP0 USHF.L.U32 UR4, UR4, 0x1, URZ ;  /* 0x0000000104048899 */ /* 0x000fe2000800063f */
[----:B------:R-:W-:Y:S01]  /*0930*/  @P6 IMAD.MOV.U32 R7, RZ, RZ, RZ ;  /* 0x000000ffff076224 */ /* 0x000fe200078e00ff */
[----:B--2---:R-:W-:Y:S01]  /*0940*/  @!UP0 ULEA UR8, UR36, UR6, 0x18 ;  /* 0x0000000624088291 */ /* 0x004fe2000f8ec03f */
[----:B------:R-:W-:Y:S01]  /*0950*/  VOTEU.ALL UP0, P2 ;  /* 0x00000000003f7886 */ /* 0x000fe20001000000 */
[C---:B------:R-:W-:Y:S01]  /*0960*/  ISETP.NE.AND P2, PT, R10.reuse, RZ, PT ;  /* 0x000000ff0a00720c */ /* 0x040fe20003f45270 */
[----:B------:R-:W-:Y:S01]  /*0970*/  ULDC UR6, c[0x0][0xc] ;  /* 0x0000030000067ab9 */ /* 0x000fe20000000800 */
[----:B------:R-:W-:Y:S01]  /*0980*/  ULDC UR7, c[0x0][0x10] ;  /* 0x0000040000077ab9 */ /* 0x000fe20000000800 */
[----:B------:R-:W-:Y:S01]  /*0990*/  IADD3 R10, R10, -0x1, RZ ;  /* 0xffffffff0a0a7810 */ /* 0x000fe20007ffe0ff */
[----:B------:R-:W-:Y:S01]  /*09a0*/  @P6 IMAD.IADD R17, R17, 0x1, R7 ;  /* 0x0000000111116824 */ /* 0x000fe200078e0207 */
[----:B------:R-:W-:Y:S01]  /*09b0*/  ISETP.EQ.AND P5, PT, R0, 0x2, !P2 ;  /* 0x000000020000780c */ /* 0x000fe200057a2270 */
[----:B-----5:R-:W-:Y:S01]  /*09c0*/  @!P6 IMAD.WIDE.U32 R6, R11, R3, R8 ;  /* 0x000000030b06e225 */ /* 0x020fe200078e0008 */
[----:B------:R-:W-:Y:S01]  /*09d0*/  ISETP.GE.U32.AND P1, PT, R10, 0x2, PT ;  /* 0x000000020a00780c */ /* 0x000fe20003f26070 */
[----:B------:R-:W1:Y:S02]  /*09e0*/  FENCE.VIEW.ASYNC.S ;  /* 0x00000000000073c6 */ /* 0x000e640000000000 */
[----:B-1----:R-:W4:Y:S01]  /*09f0*/  @!UP0 SYNCS.EXCH.64 URZ, [UR8+0x80], UR4 ;  /* 0x00008004083f85b2 */ /* 0x002f220008000100 */
[----:B------:R-:W-:Y:S01]  /*0a00*/  SEL R19, RZ, 0x1, !P5 ;  /* 0x00000001ff137807 */ /* 0x000fe20006800000 */
[----:B------:R-:W-:Y:S01]  /*0a10*/  @!P6 IMAD.MOV.U32 R16, RZ, RZ, R6 ;  /* 0x000000ffff10e224 */ /* 0x000fe200078e0006 */
[----:B------:R-:W-:Y:S01]  /*0a20*/  SEL R22, R22, 0x2, P1 ;  /* 0x0000000216167807 */ /* 0x000fe20000800000 */
[----:B------:R-:W-:Y:S01]  /*0a30*/  @!P6 IMAD.MOV.U32 R17, RZ, RZ, R7 ;  /* 0x000000ffff11e224 */ /* 0x000fe200078e0007 */
[----:B------:R-:W-:Y:S01]  /*0a40*/  SEL R19, R19, 0x2, P1 ;  /* 0x0000000213137807 */ /* 0x000fe20000800000 */
[----:B------:R1:W4:Y:S01]  /*0a50*/  @!UP1 SYNCS.EXCH.64 URZ, [UR8+0x88], UR4 ;  /* 0x00008804083f95b2 */ /* 0x0003220008000100 */
[----:B------:R-:W-:Y:S01]  /*0a60*/  NOP ;  /* 0x0000000000007918 */ /* 0x000fe20000000000 */
[----:B-1----:R-:W-:-:S03]  /*0a70*/  UIMAD.WIDE.U32 UR4, UR6, UR7, URZ ;  /* 0x00000007060472a5 */ /* 0x002fc6000f8e003f */
[----:B------:R-:W-:Y:S02]  /*0a80*/  ULDC UR6, c[0x0][0x14] ;  /* 0x0000050000067ab9 */ /* 0x000fe40000000800 */
[----:B------:R-:W-:Y:S02]  /*0a90*/  UIMAD.WIDE.U32 UR38, UR4, UR6, URZ ;  /* 0x00000006042672a5 */ /* 0x000fe4000f8e003f */
[----:B------:R-:W-:-:S04]  /*0aa0*/  UIMAD UR37, UR5, UR6, URZ ;  /* 0x00000006052572a4 */ /* 0x000fc8000f8e023f */
[----:B------:R-:W-:Y:S01]  /*0ab0*/  UIADD3 UR37, UR39, UR37, URZ ;  /* 0x0000002527257290 */ /* 0x000fe2000fffe03f */
[----:B----4-:R-:W-:Y:S06]  /*0ac0*/  BAR.SYNC.DEFER_BLOCKING 0x0 ;  /* 0x0000000000007b1d */ /* 0x010fec0000010000 */
[----:B------:R-:W-:Y:S05]  /*0ad0*/  @!P2 BRA `(.L_x_9) ;  /* 0x0000004c00aca947 */ /* 0x000fea0003800000 */
[----:B------:R-:W-:-:S13]  /*0ae0*/  ISETP.GT.U32.AND P0, PT, R10, 0x1, PT ;  /* 0x000000010a00780c */ /* 0x000fda0003f04070 */
[----:B------:R-:W-:Y:S05]  /*0af0*/  @P0 BRA `(.L_x_10) ;  /* 0x0000007400c00947 */ /* 0x000fea0003800000 */
[----:B------:R-:W-:Y:S01]  /*0b00*/  ULDC.64 UR4, c[0x0][0x8f8] ;  /* 0x00023e0000047ab9 */ /* 0x000fe20000000a00 */
[----:B------:R-:W-:Y:S01]  /*0b10*/  UMOV UR47, 0xffffffff ;  /* 0xffffffff002f7882 */ /* 0x000fe20000000000 */
[----:B------:R-:W-:Y:S01]  /*0b20*/  ISETP.GE.U32.AND P0, PT, R16, UR4, PT ;  /* 0x0000000410007c0c */ /* 0x000fe2000bf06070 */
[----:B------:R-:W-:Y:S01]  /*0b30*/  IMAD.MOV.U32 R95, RZ, RZ, -0x1 ;  /* 0xffffffffff5f7424 */ /* 0x000fe200078e00ff */
[----:B------:R-:W-:Y:S01]  /*0b40*/  PRMT R88, RZ, 0x7610, R88 ;  /* 0x00007610ff587816 */ /* 0x000fe20000000058 */
[----:B------:R-:W-:Y:S01]  /*0b50*/  IMAD.MOV.U32 R97, RZ, RZ, -0x1 ;  /* 0xffffffffff617424 */ /* 0x000fe200078e00ff */
[----:B------:R-:W-:Y:S02]  /*0b60*/  ISETP.GE.U32.AND.EX P0, PT, R17, UR5, PT, P0 ;  /* 0x0000000511007c0c */ /* 0x000fe4000bf06100 */
[----:B------:R-:W-:-:S11]  /*0b70*/  PRMT R0, RZ, 0x7610, R0 ;  /* 0x00007610ff007816 */ /* 0x000fd60000000000 */
[----:B------:R-:W-:Y:S05]  /*0b80*/  @P0 BRA `(.L_x_11) ;  /* 0x0000000400600947 */ /* 0x000fea0003800000 */
[----:B------:R-:W1:Y:S01]  /*0b90*/  LDC.64 R14, c[0x0][0x8d0] ;  /* 0x00023400ff0e7b82 */ /* 0x000e620000000a00 */
[----:B------:R-:W-:Y:S02]  /*0ba0*/  IMAD.MOV.U32 R4, RZ, RZ, R16 ;  /* 0x000000ffff047224 */ /* 0x000fe400078e0010 */
[----:B------:R-:W-:-:S05]  /*0bb0*/  IMAD.MOV.U32 R5, RZ, RZ, R17 ;  /* 0x000000ffff057224 */ /* 0x000fca00078e0011 */
[----:B------:R-:W2:Y:S08]  /*0bc0*/  LDC R0, c[0x0][0x8d8] ;  /* 0x00023600ff007b82 */ /* 0x000eb00000000800 */
[----:B------:R-:W3:Y:S01]  /*0bd0*/  LDC.64 R20, c[0x0][0x8c8] ;  /* 0x00023200ff147b82 */ /* 0x000ee20000000a00 */
[----:B-1----:R-:W-:-:S04]  /*0be0*/  ISETP.NE.U32.AND P0, PT, R14, RZ, PT ;  /* 0x000000ff0e00720c */ /* 0x002fc80003f05070 */
[----:B------:R-:W-:-:S13]  /*0bf0*/  ISETP.NE.AND.EX P0, PT, R15, RZ, PT, P0 ;  /* 0x000000ff0f00720c */ /* 0x000fda0003f05300 */
[----:B--23--:R-:W-:Y:S05]  /*0c00*/  @!P0 BRA `(.L_x_12) ;  /* 0x0000000000288947 */ /* 0x00cfea0003800000 */
[----:B------:R-:W1:Y:S02]  /*0c10*/  LDC R11, c[0x0][0x8dc] ;  /* 0x00023700ff0b7b82 */ /* 0x000e640000000800 */
[----:B-1----:R-:W-:-:S05]  /*0c20*/  IADD3 R11, P0, R16, R11, RZ ;  /* 0x0000000b100b7210 */ /* 0x002fca0007f1e0ff */
[----:B------:R-:W-:-:S04]  /*0c30*/  IMAD.X R13, RZ, RZ, R17, P0 ;  /* 0x000000ffff0d7224 */ /* 0x000fc800000e0611 */
[----:B------:R-:W-:-:S04]  /*0c40*/  IMAD.WIDE.U32 R4, R13, R14, RZ ;  /* 0x0000000e0d047225 */ /* 0x000fc800078e00ff */
[----:B------:R-:W-:-:S04]  /*0c50*/  IMAD.WIDE.U32 R6, P0, R11, R15, R4 ;  /* 0x0000000f0b067225 */ /* 0x000fc80007800004 */
[----:B------:R-:W-:-:S04]  /*0c60*/  IMAD.WIDE.U32 R4, R11, R14, RZ ;  /* 0x0000000e0b047225 */ /* 0x000fc800078e00ff */
[----:B------:R-:W-:Y:S01]  /*0c70*/  IMAD.X R11, RZ, RZ, RZ, P0 ;  /* 0x000000ffff0b7224 */ /* 0x000fe200000e06ff */
[----:B------:R-:W-:Y:S01]  /*0c80*/  IADD3 RZ, P0, R5, R6, RZ ;  /* 0x0000000605ff7210 */ /* 0x000fe20007f1e0ff */
[----:B------:R-:W-:-:S04]  /*0c90*/  IMAD.MOV.U32 R10, RZ, RZ, R7 ;  /* 0x000000ffff0a7224 */ /* 0x000fc800078e0007 */
[----:B------:R-:W-:-:S08]  /*0ca0*/  IMAD.WIDE.U32.X R4, R13, R15, R10, P0 ;  /* 0x0000000f0d047225 */ /* 0x000fd000000e040a */
.L_x_12:
[-CC-:B------:R-:W-:Y:S01]  /*0cb0*/  SHF.R.U64 R25, R4, R0.reuse, R5.reuse ;  /* 0x0000000004197219 */ /* 0x180fe20000001205 */
[----:B------:R-:W1:Y:S01]  /*0cc0*/  LDC.64 R26, c[0x0][0x8e8] ;  /* 0x00023a00ff1a7b82 */ /* 0x000e620000000a00 */
[----:B------:R-:W-:Y:S01]  /*0cd0*/  SHF.R.U32.HI R4, RZ, R0, R5 ;  /* 0x00000000ff047219 */ /* 0x000fe20000011605 */
[----:B------:R-:W-:Y:S01]  /*0ce0*/  ULDC UR4, c[0x0][0x150] ;  /* 0x0000540000047ab9 */ /* 0x000fe20000000800 */
[----:B------:R-:W-:Y:S02]  /*0cf0*/  I2FP.F32.U32 R0, R8 ;  /* 0x0000000800007245 */ /* 0x000fe40000201000 */
[----:B------:R-:W-:-:S03]  /*0d00*/  IADD3 R9, P0, RZ, -R25, RZ ;  /* 0x80000019ff097210 */ /* 0x000fc60007f1e0ff */
[----:B------:R-:W2:Y:S01]  /*0d10*/  LDC R10, c[0x0][0x8c0] ;  /* 0x00023000ff0a7b82 */ /* 0x000ea20000000800 */
[----:B------:R-:W-:Y:S01]  /*0d20*/  FMUL R0, R0, UR4 ;  /* 0x0000000400007c20 */ /* 0x000fe20008400000 */
[----:B------:R-:W-:Y:S01]  /*0d30*/  IADD3.X R11, RZ, ~R4, RZ, P0, !PT ;  /* 0x80000004ff0b7210 */ /* 0x000fe200007fe4ff */
[----:B------:R-:W-:Y:S01]  /*0d40*/  IMAD.WIDE.U32 R4, R9, R20, R16 ;  /* 0x0000001409047225 */ /* 0x000fe200078e0010 */
[----:B------:R-:W-:-:S03]  /*0d50*/  ULDC UR4, c[0x0][0x154] ;  /* 0x0000550000047ab9 */ /* 0x000fc60000000800 */
[----:B------:R-:W-:Y:S01]  /*0d60*/  IMAD R6, R11, R20, RZ ;  /* 0x000000140b067224 */ /* 0x000fe200078e02ff */
[----:B------:R-:W3:Y:S01]  /*0d70*/  LDC R7, c[0x0][0x144] ;  /* 0x00005100ff077b82 */ /* 0x000ee20000000800 */
[----:B------:R-:W4:Y:S02]  /*0d80*/  F2I.U32.TRUNC.NTZ R0, R0 ;  /* 0x0000000000007305 */ /* 0x000f24000020f000 */
[----:B------:R-:W-:-:S04]  /*0d90*/  IMAD R9, R9, R21, R6 ;  /* 0x0000001509097224 */ /* 0x000fc800078e0206 */
[----:B------:R-:W-:Y:S01]  /*0da0*/  IMAD.IADD R9, R5, 0x1, R9 ;  /* 0x0000000105097824 */ /* 0x000fe200078e0209 */
[----:B------:R-:W5:Y:S01]  /*0db0*/  LDC R12, c[0x0][0x8b0] ;  /* 0x00022c00ff0c7b82 */ /* 0x000f620000000800 */
[----:B-1----:R-:W-:-:S04]  /*0dc0*/  ISETP.NE.U32.AND P0, PT, R26, RZ, PT ;  /* 0x000000ff1a00720c */ /* 0x002fc80003f05070 */
[----:B------:R-:W-:-:S03]  /*0dd0*/  ISETP.NE.AND.EX P0, PT, R27, RZ, PT, P0 ;  /* 0x000000ff1b00720c */ /* 0x000fc60003f05300 */
[----:B------:R-:W1:Y:S01]  /*0de0*/  LDC R11, c[0x0][0x900] ;  /* 0x00024000ff0b7b82 */ /* 0x000e620000000800 */
[-CC-:B--2---:R-:W-:Y:S01]  /*0df0*/  SHF.R.U64 R20, R4, R10.reuse, R9.reuse ;  /* 0x0000000a04147219 */ /* 0x184fe20000001209 */
[----:B----4-:R-:W-:Y:S01]  /*0e00*/  IMAD.MOV R5, RZ, RZ, -R0 ;  /* 0x000000ffff057224 */ /* 0x010fe200078e0a00 */
[----:B------:R-:W-:Y:S02]  /*0e10*/  I2FP.F32.U32 R4, R3 ;  /* 0x0000000300047245 */ /* 0x000fe40000201000 */
[----:B------:R-:W-:Y:S01]  /*0e20*/  SHF.R.U32.HI R9, RZ, R10, R9 ;  /* 0x0000000aff097219 */ /* 0x000fe20000011609 */
[----:B------:R-:W-:Y:S02]  /*0e30*/  IMAD.MOV.U32 R10, RZ, RZ, 0x1 ;  /* 0x00000001ff0a7424 */ /* 0x000fe400078e00ff */
[----:B------:R-:W2:Y:S01]  /*0e40*/  LDC R14, c[0x0][0x148] ;  /* 0x00005200ff0e7b82 */ /* 0x000ea20000000800 */
[----:B---3--:R-:W-:Y:S02]  /*0e50*/  IMAD R0, R7, R5, R8 ;  /* 0x0000000507007224 */ /* 0x008fe400078e0208 */
[----:B------:R-:W-:Y:S01]  /*0e60*/  FMUL R5, R4, UR4 ;  /* 0x0000000404057c20 */ /* 0x000fe20008400000 */
[----:B------:R-:W-:-:S04]  /*0e70*/  IMAD.MOV.U32 R4, RZ, RZ, -0x1 ;  /* 0xffffffffff047424 */ /* 0x000fc800078e00ff */
[----:B------:R-:W3:Y:S01]  /*0e80*/  LDC R24, c[0x0][0x8a8] ;  /* 0x00022a00ff187b82 */ /* 0x000ee20000000800 */
[-CC-:B-----5:R-:W-:Y:S02]  /*0e90*/  SHF.R.U64 R28, R20, R12.reuse, R9.reuse ;  /* 0x0000000c141c7219 */ /* 0x1a0fe40000001209 */
[----:B------:R-:W-:Y:S02]  /*0ea0*/  SHF.R.U32.HI R6, RZ, R12, R9 ;  /* 0x0000000cff067219 */ /* 0x000fe40000011609 */
[----:B------:R4:W1:Y:S03]  /*0eb0*/  F2I.U32.TRUNC.NTZ R12, R5 ;  /* 0x00000005000c7305 */ /* 0x000866000020f000 */
[----:B------:R-:W2:Y:S01]  /*0ec0*/  LDC R15, c[0x0][0x8f0] ;  /* 0x00023c00ff0f7b82 */ /* 0x000ea20000000800 */
[-C--:B-1----:R-:W-:Y:S02]  /*0ed0*/  SHF.R.U64 R30, R28, R11.reuse, R6 ;  /* 0x0000000b1c1e7219 */ /* 0x082fe40000001206 */
[----:B------:R-:W-:-:S02]  /*0ee0*/  SHF.L.U32 R4, R4, R11, RZ ;  /* 0x0000000b04047219 */ /* 0x000fc400000006ff */
[-C--:B------:R-:W-:Y:S02]  /*0ef0*/  SHF.R.U32.HI R6, RZ, R11.reuse, R6 ;  /* 0x0000000bff067219 */ /* 0x080fe40000011606 */
[----:B------:R-:W-:Y:S01]  /*0f00*/  SHF.L.U32 R10, R10, R11, RZ ;  /* 0x0000000b0a0a7219 */ /* 0x000fe200000006ff */
[----:B------:R-:W1:Y:S01]  /*0f10*/  LDC R21, c[0x0][0x8e0] ;  /* 0x00023800ff157b82 */ /* 0x000e620000000800 */
[----:B------:R-:W-:Y:S01]  /*0f20*/  LOP3.LUT R11, RZ, R4, RZ, 0x33, !PT ;  /* 0x00000004ff0b7212 */ /* 0x000fe200078e33ff */
[----:B------:R-:W-:Y:S02]  /*0f30*/  IMAD.MOV.U32 R4, RZ, RZ, R30 ;  /* 0x000000ffff047224 */ /* 0x000fe400078e001e */
[----:B----4-:R-:W-:-:S04]  /*0f40*/  IMAD.MOV.U32 R5, RZ, RZ, R6 ;  /* 0x000000ffff057224 */ /* 0x010fc800078e0006 */
[----:B------:R-:W4:Y:S01]  /*0f50*/  LDC R23, c[0x0][0x8b8] ;  /* 0x00022e00ff177b82 */ /* 0x000f220000000800 */
[----:B---3--:R-:W-:Y:S05]  /*0f60*/  @!P0 BRA `(.L_x_13) ;  /* 0x0000000000288947 */ /* 0x008fea0003800000 */
[----:B------:R-:W3:Y:S02]  /*0f70*/  LDC R9, c[0x0][0x8f4] ;  /* 0x00023d00ff097b82 */ /* 0x000ee40000000800 */
[----:B---3--:R-:W-:-:S05]  /*0f80*/  IADD3 R9, P0, R30, R9, RZ ;  /* 0x000000091e097210 */ /* 0x008fca0007f1e0ff */
        /* <DEDUP_REMOVED lines=8> */
.L_x_13:
[----:B--2---:R-:W-:Y:S01]  /*1010*/  SHF.R.U64 R4, R4, R15, R5 ;  /* 0x0000000f04047219 */ /* 0x004fe20000001205 */
[----:B------:R-:W-:Y:S01]  /*1020*/  VIADD R5, R24, 0xffffffff ;  /* 0xffffffff18057836 */ /* 0x000fe20000000000 */
[----:B------:R-:W-:Y:S02]  /*1030*/  IADD3 R12, -R12, RZ, RZ ;  /* 0x000000ff0c0c7210 */ /* 0x000fe40007ffe1ff */
[----:B------:R-:W-:Y:S01]  /*1040*/  LOP3.LUT R11, R28, R11, RZ, 0xc0, !PT ;  /* 0x0000000b1c0b7212 */ /* 0x000fe200078ec0ff */
[----:B------:R-:W-:Y:S01]  /*1050*/  IMAD.MOV R6, RZ, RZ, -R4 ;  /* 0x000000ffff067224 */ /* 0x000fe200078e0a04 */
[----:B------:R-:W-:Y:S01]  /*1060*/  LOP3.LUT R5, R20, R5, RZ, 0xc0, !PT ;  /* 0x0000000514057212 */ /* 0x000fe200078ec0ff */
[----:B------:R-:W-:Y:S01]  /*1070*/  @P6 IMAD R0, R14, R12, R3 ;  /* 0x0000000c0e006224 */ /* 0x000fe200078e0203 */
[----:B------:R-:W-:Y:S01]  /*1080*/  R2UR UR47, R25 ;  /* 0x00000000192f72ca */ /* 0x000fe200000e0000 */
[----:B------:R-:W-:Y:S02]  /*1090*/  IMAD R11, R10, R4, R11 ;  /* 0x000000040a0b7224 */ /* 0x000fe400078e020b */
[----:B-1----:R-:W-:-:S02]  /*10a0*/  IMAD R3, R6, R21, R30 ;  /* 0x0000001506037224 */ /* 0x002fc400078e021e */
[----:B----4-:R-:W-:Y:S02]  /*10b0*/  IMAD R0, R11, R23, R0 ;  /* 0x000000170b007224 */ /* 0x010fe400078e0200 */
[----:B------:R-:W-:Y:S02]  /*10c0*/  IMAD R3, R3, R24, R5 ;  /* 0x0000001803037224 */ /* 0x000fe400078e0205 */
[----:B------:R-:W-:-:S03]  /*10d0*/  IMAD.MOV.U32 R4, RZ, RZ, 0x1 ;  /* 0x00000001ff047424 */ /* 0x000fc600078e00ff */
[----:B------:R-:W-:Y:S02]  /*10e0*/  SEL R97, R3, R0, !P6 ;  /* 0x0000000003617207 */ /* 0x000fe40007000000 */
[----:B------:R-:W-:Y:S02]  /*10f0*/  SEL R95, R0, R3, !P6 ;  /* 0x00000003005f7207 */ /* 0x000fe40007000000 */
[----:B------:R-:W-:-:S07]  /*1100*/  PRMT R0, R4, 0x7610, R0 ;  /* 0x0000761004007816 */ /* 0x000fce0000000000 */
.L_x_11:
[----:B------:R-:W-:-:S08]  /*1110*/  NOP ;  /* 0x0000000000007918 */ /* 0x000fd00000000000 */
[----:B------:R-:W1:Y:S02]  /*1120*/  USETMAXREG.TRY_ALLOC.CTAPOOL UP0, 0xe8 ;  /* 0x000000e8000079c8 */ /* 0x000e640008000600 */
[----:B-1----:R-:W-:-:S13]  /*1130*/  PLOP3.LUT P0, PT, PT, PT, UP0, 0x80, 0x0 ;  /* 0x000000000000781c */ /* 0x002fda0003f0f008 */
[----:B------:R-:W-:Y:S05]  /*1140*/  @!P0 BRA `(.L_x_11) ;  /* 0xfffffffc00f08947 */ /* 0x000fea000383ffff */
[----:B------:R-:W-:Y:S02]  /*1150*/  ULDC.64 UR4, c[0x0][0x590] ;  /* 0x0001640000047ab9 */ /* 0x000fe40000000a00 */
[----:B------:R-:W-:Y:S02]  /*1160*/  IMAD.U32 R101, RZ, RZ, UR4 ;  /* 0x00000004ff657e24 */ /* 0x000fe4000f8e00ff */
[----:B------:R-:W-:-:S03]  /*1170*/  IMAD.U32 R103, RZ, RZ, UR5 ;  /* 0x00000005ff677e24 */ /* 0x000fc6000f8e00ff */
[----:B------:R-:W-:-:S04]  /*1180*/  ISETP.NE.U32.AND P0, PT, R101, RZ, PT ;  /* 0x000000ff6500720c */ /* 0x000fc80003f05070 */
[----:B------:R-:W-:-:S13]  /*1190*/  ISETP.NE.AND.EX P0, PT, R103, RZ, PT, P0 ;  /* 0x000000ff6700720c */ /* 0x000fda0003f05300 */
[----:B------:R-:W-:Y:S05]  /*11a0*/  @P0 BRA `(.L_x_14) ;  /* 0x00000000002c0947 */ /* 0x000fea0003800000 */
[----:B------:R-:W-:Y:S02]  /*11b0*/  ULDC.64 UR4, c[0x0][0x588] ;  /* 0x0001620000047ab9 */ /* 0x000fe40000000a00 */
[----:B------:R-:W-:-:S04]  /*11c0*/  ISETP.NE.U32.AND P0, PT, RZ, UR4, PT ;  /* 0x00000004ff007c0c */ /* 0x000fc8000bf05070 */
[----:B------:R-:W-:-:S13]  /*11d0*/  ISETP.NE.AND.EX P0, PT, RZ, UR5, PT, P0 ;  /* 0x00000005ff007c0c */ /* 0x000fda000bf05300 */
[----:B------:R-:W-:Y:S05]  /*11e0*/  @!P0 BRA `(.L_x_15) ;  /* 0x0000000000108947 */ /* 0x000fea0003800000 */
[----:B------:R-:W1:Y:S02]  /*11f0*/  LDC.64 R90, c[0x0][0x588] ;  /* 0x00016200ff5a7b82 */ /* 0x000e640000000a00 */
[----:B-1----:R1:W5:Y:S01]  /*1200*/  LDG.E R90, desc[UR40][R90.64] ;  /* 0x000000285a5a7981 */ /* 0x002362000c1e1900 */
[----:B------:R-:W-:Y:S01]  /*1210*/  IMAD.MOV.U32 R88, RZ, RZ, 0x1 ;  /* 0x00000001ff587424 */ /* 0x000fe200078e00ff */
[----:B------:R-:W-:Y:S06]  /*1220*/  BRA `(.L_x_14) ;  /* 0x00000000000c7947 */ /* 0x000fec0003800000 */
.L_x_15:
[----:B------:R-:W-:Y:S01]  /*1230*/  ULDC UR4, c[0x0][0x580] ;  /* 0x0001600000047ab9 */ /* 0x000fe20000000800 */
[----:B------:R-:W-:Y:S02]  /*1240*/  IMAD.MOV.U32 R88, RZ, RZ, 0x1 ;  /* 0x00000001ff587424 */ /* 0x000fe400078e00ff */
[----:B------:R-:W-:-:S07]  /*1250*/  IMAD.U32 R90, RZ, RZ, UR4 ;  /* 0x00000004ff5a7e24 */ /* 0x000fce000f8e00ff */
.L_x_14:
[----:B------:R-:W-:Y:S02]  /*1260*/  ULDC.64 UR4, c[0x0][0x5b0] ;  /* 0x00016c0000047ab9 */ /* 0x000fe40000000a00 */
[----:B------:R-:W-:-:S04]  /*1270*/  ISETP.NE.U32.AND P0, PT, RZ, UR4, PT ;  /* 0x00000004ff007c0c */ /* 0x000fc8000bf05070 */
[----:B------:R-:W-:-:S13]  /*1280*/  ISETP.NE.AND.EX P0, PT, RZ, UR5, PT, P0 ;  /* 0x00000005ff007c0c */ /* 0x000fda000bf05300 */
[----:B------:R-:W-:Y:S05]  /*1290*/  @P0 BRA `(.L_x_16) ;  /* 0x0000000000240947 */ /* 0x000fea0003800000 */
[----:B------:R-:W-:Y:S02]  /*12a0*/  ULDC.64 UR4, c[0x0][0x5a8] ;  /* 0x00016a0000047ab9 */ /* 0x000fe40000000a00 */
[----:B------:R-:W-:-:S04]  /*12b0*/  ISETP.NE.U32.AND P0, PT, RZ, UR4, PT ;  /* 0x00000004ff007c0c */ /* 0x000fc8000bf05070 */
[----:B------:R-:W-:-:S13]  /*12c0*/  ISETP.NE.AND.EX P0, PT, RZ, UR5, PT, P0 ;  /* 0x00000005ff007c0c */ /* 0x000fda000bf05300 */
[----:B------:R-:W-:Y:S05]  /*12d0*/  @!P0 BRA `(.L_x_17) ;  /* 0x00000000000c8947 */ /* 0x000fea0003800000 */
[----:B------:R-:W1:Y:S02]  /*12e0*/  LDC.64 R4, c[0x0][0x5a8] ;  /* 0x00016a00ff047b82 */ /* 0x000e640000000a00 */
[----:B-1----:R2:W5:Y:S01]  /*12f0*/  LDG.E R91, desc[UR40][R4.64] ;  /* 0x00000028045b7981 */ /* 0x002562000c1e1900 */
[----:B------:R-:W-:Y:S05]  /*1300*/  BRA `(.L_x_16) ;  /* 0x0000000000087947 */ /* 0x000fea0003800000 */
.L_x_17:
[----:B------:R-:W-:Y:S02]  /*1310*/  ULDC UR4, c[0x0][0x5a0] ;  /* 0x0001680000047ab9 */ /* 0x000fe40000000800 */
[----:B-1----:R-:W-:-:S07]  /*1320*/  IMAD.U32 R91, RZ, RZ, UR4 ;  /* 0x00000004ff5b7e24 */ /* 0x002fce000f8e00ff */
.L_x_16:
[----:B------:R-:W-:Y:S01]  /*1330*/  LOP3.LUT P1, RZ, R0, 0xff, RZ, 0xc0, !PT ;  /* 0x000000ff00ff7812 */ /* 0x000fe2000782c0ff */
[----:B------:R-:W-:Y:S01]  /*1340*/  UMOV UR42, URZ ;  /* 0x0000003f002a7c82 */ /* 0x000fe20008000000 */
[----:B------:R-:W-:-:S11]  /*1350*/  PLOP3.LUT P0, PT, PT, PT, PT, 0x80, 0x0 ;  /* 0x000000000000781c */ /* 0x000fd60003f0f070 */
[----:B------:R-:W-:Y:S05]  /*1360*/  @!P1 BRA `(.L_x_18) ;  /* 0x0000004000ec9947 */ /* 0x000fea0003800000 */
[----:B------:R-:W-:Y:S01]  /*1370*/  ULDC UR4, c[0x0][0x28c] ;  /* 0x0000a30000047ab9 */ /* 0x000fe20000000800 */
[----:B------:R-:W-:Y:S01]  /*1380*/  LOP3.LUT R99, R22, 0x1, RZ, 0xfc, !PT ;  /* 0x0000000116637812 */ /* 0x000fe200078efcff */
[----:B------:R-:W-:Y:S01]  /*1390*/  UIADD3 UR4, UR4, 0x3f, URZ ;  /* 0x0000003f04047890 */ /* 0x000fe2000fffe03f */
[----:B------:R-:W-:Y:S01]  /*13a0*/  LOP3.LUT R100, R19, 0x1, RZ, 0xfc, !PT ;  /* 0x0000000113647812 */ /* 0x000fe200078efcff */
[----:B-----5:R-:W-:Y:S01]  /*13b0*/  IMAD.MOV.U32 R93, RZ, RZ, R90 ;  /* 0x000000ffff5d7224 */ /* 0x020fe200078e005a */
[----:B------:R-:W-:Y:S01]  /*13c0*/  MOV R89, 0x1 ;  /* 0x0000000100597802 */ /* 0x000fe20000000f00 */
[----:B------:R-:W-:Y:S01]  /*13d0*/  USHF.R.S32.HI UR5, URZ, 0x1f, UR4 ;  /* 0x0000001f3f057899 */ /* 0x000fe20008011404 */
[C---:B------:R-:W-:Y:S01]  /*13e0*/  PRMT R92, R88.reuse, 0x7610, R92 ;  /* 0x00007610585c7816 */ /* 0x040fe2000000005c */
[----:B------:R-:W-:Y:S01]  /*13f0*/  IMAD.MOV.U32 R96, RZ, RZ, R90 ;  /* 0x000000ffff607224 */ /* 0x000fe200078e005a */
[----:B------:R-:W-:Y:S01]  /*1400*/  PRMT R94, R88, 0x7610, R94 ;  /* 0x00007610585e7816 */ /* 0x000fe2000000005e */
[----:B------:R-:W-:Y:S01]  /*1410*/  ULEA.HI UR5, UR5, UR4, URZ, 0x6 ;  /* 0x0000000405057291 */ /* 0x000fe2000f8f303f */
[----:B------:R-:W-:Y:S01]  /*1420*/  ULDC.64 UR54, c[0x0][0x198] ;  /* 0x0000660000367ab9 */ /* 0x000fe20000000a00 */
[----:B------:R-:W-:Y:S01]  /*1430*/  UMOV UR43, URZ ;  /* 0x0000003f002b7c82 */ /* 0x000fe20008000000 */
[----:B------:R-:W-:Y:S01]  /*1440*/  UMOV UR48, URZ ;  /* 0x0000003f00307c82 */ /* 0x000fe20008000000 */
[----:B------:R-:W-:Y:S01]  /*1450*/  USHF.R.S32.HI UR50, URZ, 0x6, UR5 ;  /* 0x000000063f327899 */ /* 0x000fe20008011405 */
[----:B------:R-:W-:Y:S01]  /*1460*/  UMOV UR49, URZ ;  /* 0x0000003f00317c82 */ /* 0x000fe20008000000 */
[----:B------:R-:W-:-:S10]  /*1470*/  UMOV UR42, URZ ;  /* 0x0000003f002a7c82 */ /* 0x000fd40008000000 */
.L_x_93:
[----:B------:R-:W-:Y:S01]  /*1480*/  LOP3.LUT R0, R18, 0x80, RZ, 0xc0, !PT ;  /* 0x0000008012007812 */ /* 0x000fe200078ec0ff */
[----:B------:R-:W3:Y:S01]  /*1490*/  S2UR UR51, SR_CgaCtaId ;  /* 0x00000000003379c3 */ /* 0x000ee20000008800 */
[----:B------:R-:W-:Y:S02]  /*14a0*/  UMOV UR52, 0x400 ;  /* 0x0000040000347882 */ /* 0x000fe40000000000 */
[----:B------:R-:W-:-:S06]  /*14b0*/  SHF.R.U32.HI R0, RZ, 0x7, R0 ;  /* 0x00000007ff007819 */ /* 0x000fcc0000011600 */
[----:B------:R-:W4:Y:S01]  /*14c0*/  SHFL.IDX PT, R0, R0, RZ, 0x1f ;  /* 0x00001fff00007589 */ /* 0x000f2200000e0000 */
[----:B---3--:R-:W-:Y:S01]  /*14d0*/  ULEA UR52, UR51, UR52, 0x18 ;  /* 0x0000003433347291 */ /* 0x008fe2000f8ec03f */
[----:B----4-:R-:W-:-:S13]  /*14e0*/  R2UR UR4, R0 ;  /* 0x00000000000472ca */ /* 0x010fda00000e0000 */
[----:B------:R-:W-:-:S04]  /*14f0*/  ULEA.HI UR5, UR4, UR4, URZ, 0x1 ;  /* 0x0000000404057291 */ /* 0x000fc8000f8f083f */
[----:B------:R-:W-:-:S04]  /*1500*/  ULOP3.LUT UR5, UR5, 0x7fffe, URZ, 0xc0, !UPT ;  /* 0x0007fffe05057892 */ /* 0x000fc8000f8ec03f */
[----:B------:R-:W-:-:S03]  /*1510*/  UIADD3 UR5, UR4, -UR5, URZ ;  /* 0x8000000504057290 */ /* 0x000fc6000fffe03f */
[----:B------:R-:W-:Y:S01]  /*1520*/  ULDC UR4, c[0x0][0x28c] ;  /* 0x0000a30000047ab9 */ /* 0x000fe20000000800 */
[----:B------:R-:W-:Y:S01]  /*1530*/  ULEA UR5, UR5, UR52, 0xd ;  /* 0x0000003405057291 */ /* 0x000fe2000f8e683f */
[----:B------:R-:W-:-:S03]  /*1540*/  ISETP.LT.AND P0, PT, RZ, UR4, PT ;  /* 0x00000004ff007c0c */ /* 0x000fc6000bf01270 */
[----:B------:R-:W-:-:S04]  /*1550*/  UIADD3 UR5, UR5, 0x8400, URZ ;  /* 0x0000840005057890 */ /* 0x000fc8000fffe03f */
[----:B------:R-:W-:-:S04]  /*1560*/  USHF.R.U32.HI UR5, URZ, 0x4, UR5 ;  /* 0x000000043f057899 */ /* 0x000fc80008011605 */
[----:B------:R-:W-:-:S04]  /*1570*/  ULOP3.LUT UR5, UR5, 0x3fff, URZ, 0xc0, !UPT ;  /* 0x00003fff05057892 */ /* 0x000fc8000f8ec03f */
[----:B------:R-:W-:Y:S01]  /*1580*/  ULOP3.LUT UR44, UR5, 0x10000, URZ, 0xfc, !UPT ;  /* 0x00010000052c7892 */ /* 0x000fe2000f8efc3f */
[----:B--2---:R-:W-:Y:S11]  /*1590*/  @P0 BRA `(.L_x_19) ;  /* 0x0000000000400947 */ /* 0x004ff60003800000 */
[----:B------:R-:W-:Y:S01]  /*15a0*/  MOV R0, 0x0 ;  /* 0x0000000000007802 */ /* 0x000fe20000000f00 */
[----:B------:R-:W-:Y:S01]  /*15b0*/  ULDC.64 UR4, c[0x4][0x70] ;  /* 0x01001c0000047ab9 */ /* 0x000fe20000000a00 */
[----:B------:R-:W-:Y:S01]  /*15c0*/  ULDC.64 UR6, c[0x4][0x8] ;  /* 0x0100020000067ab9 */ /* 0x000fe20000000a00 */
[----:B--2---:R-:W-:Y:S01]  /*15d0*/  IMAD.U32 R4, RZ, RZ, UR4 ;  /* 0x00000004ff047e24 */ /* 0x004fe2000f8e00ff */
[----:B------:R2:W3:Y:S01]  /*15e0*/  LDC.64 R14, c[0x4][R0] ;  /* 0x01000000000e7b82 */ /* 0x0004e20000000a00 */
[----:B------:R-:W-:Y:S01]  /*15f0*/  IMAD.U32 R5, RZ, RZ, UR5 ;  /* 0x00000005ff057e24 */ /* 0x000fe2000f8e00ff */
[----:B------:R-:W-:Y:S01]  /*1600*/  ULDC.64 UR4, c[0x4][0x78] ;  /* 0x01001e0000047ab9 */ /* 0x000fe20000000a00 */
[----:B------:R-:W-:Y:S01]  /*1610*/  IMAD.U32 R10, RZ, RZ, UR6 ;  /* 0x00000006ff0a7e24 */ /* 0x000fe2000f8e00ff */
[----:B------:R-:W-:Y:S01]  /*1620*/  MOV R12, 0x1 ;  /* 0x00000001000c7802 */ /* 0x000fe20000000f00 */
[----:B------:R-:W-:Y:S02]  /*1630*/  IMAD.U32 R6, RZ, RZ, UR4 ;  /* 0x00000004ff067e24 */ /* 0x000fe4000f8e00ff */
[----:B------:R-:W-:-:S02]  /*1640*/  IMAD.U32 R7, RZ, RZ, UR5 ;  /* 0x00000005ff077e24 */ /* 0x000fc4000f8e00ff */
[----:B------:R-:W-:Y:S02]  /*1650*/  IMAD.U32 R11, RZ, RZ, UR7 ;  /* 0x00000007ff0b7e24 */ /* 0x000fe4000f8e00ff */
[----:B------:R-:W-:Y:S02]  /*1660*/  IMAD.MOV.U32 R8, RZ, RZ, 0x1e1 ;  /* 0x000001e1ff087424 */ /* 0x000fe400078e00ff */
[----:B--2---:R-:W-:-:S07]  /*1670*/  IMAD.MOV.U32 R13, RZ, RZ, RZ ;  /* 0x000000ffff0d7224 */ /* 0x004fce00078e00ff */
[----:B------:R-:W-:-:S07]  /*1680*/  LEPC R20, `(.L_x_19) ;  /* 0x000000001014794e */ /* 0x000fce0000000000 */
[----:B-1-3--:R-:W-:Y:S05]  /*1690*/  CALL.ABS.NOINC R14 ;  /* 0x000000000e007343 */ /* 0x00afea0003c00000 */
.L_x_19:
[----:B------:R-:W-:-:S13]  /*16a0*/  ISETP.NE.AND P0, PT, R99, 0x3, PT ;  /* 0x000000036300780c */ /* 0x000fda0003f05270 */
[----:B------:R-:W-:Y:S05]  /*16b0*/  @!P0 BRA `(.L_x_20) ;  /* 0x0000000000048947 */ /* 0x000fea0003800000 */
[----:B------:R-:W-:Y:S01]  /*16c0*/  BPT.TRAP 0x1 ;  /* 0x000000040000795c */ /* 0x000fe20000300000 */
.L_x_20:
[----:B------:R-:W-:Y:S02]  /*16d0*/  IMAD.U32 R3, RZ, RZ, UR49 ;  /* 0x00000031ff037e24 */ /* 0x000fe4000f8e00ff */
[----:B------:R-:W-:-:S03]  /*16e0*/  IMAD.U32 R0, RZ, RZ, UR48 ;  /* 0x00000030ff007e24 */ /* 0x000fc6000f8e00ff */
[----:B------:R-:W-:Y:S02]  /*16f0*/  LEA R3, R3, UR52, 0x3 ;  /* 0x0000003403037c11 */ /* 0x000fe4000f8e18ff */
[----:B------:R-:W-:-:S04]  /*1700*/  SHF.L.U32 R0, R0, 0x1f, RZ ;  /* 0x0000001f00007819 */ /* 0x000fc800000006ff */
[----:B------:R3:W4:Y:S01]  /*1710*/  SYNCS.PHASECHK.TRANS64.TRYWAIT P1, [R3+URZ], R0 ;  /* 0x00000000030075a7 */ /* 0x000722000802017f */
[----:B------:R-:W-:Y:S05]  /*1720*/  @!P0 BRA `(.L_x_21) ;  /* 0x0000000000048947 */ /* 0x000fea0003800000 */
[----:B------:R-:W-:Y:S01]  /*1730*/  BPT.TRAP 0x1 ;  /* 0x000000040000795c */ /* 0x000fe20000300000 */
.L_x_21:
[----:B----4-:R-:W-:Y:S05]  /*1740*/  @P1 BRA `(.L_x_22) ;  /* 0x0000000000081947 */ /* 0x010fea0003800000 */
[----:B------:R-:W4:Y:S02]  /*1750*/  SYNCS.PHASECHK.TRANS64.TRYWAIT P1, [R3+URZ], R0 ;  /* 0x00000000030075a7 */ /* 0x000f24000802017f */
[----:B----4-:R-:W-:Y:S05]  /*1760*/  @!P1 BRA `(.L_x_23) ;  /* 0x0000006800ac9947 */ /* 0x010fea0003800000 */
.L_x_22:
[----:B------:R-:W-:-:S04]  /*1770*/  UISETP.LT.AND UP0, UPT, UR50, 0x1, UPT ;  /* 0x000000013200788c */ /* 0x000fc8000bf01270 */
[----:B------:R-:W-:-:S04]  /*1780*/  USEL UR4, UR50, 0x1, UP0 ;  /* 0x0000000132047887 */ /* 0x000fc80008000000 */
[----:B------:R-:W-:-:S06]  /*1790*/  UIADD3 UR4, UR50, -UR4, URZ ;  /* 0x8000000432047290 */ /* 0x000fcc000fffe03f */
[----:B---34-:R-:W-:Y:S01]  /*17a0*/  IMAD.U32 R0, RZ, RZ, UR4 ;  /* 0x00000004ff007e24 */ /* 0x018fe2000f8e00ff */
[----:B------:R-:W-:Y:S05]  /*17b0*/  WARPSYNC.ALL ;  /* 0x0000000000007948 */ /* 0x000fea0003800000 */
[----:B------:R-:W-:Y:S01]  /*17c0*/  ISETP.GE.AND P1, PT, R0, 0x1, PT ;  /* 0x000000010000780c */ /* 0x000fe20003f26270 */
[----:B------:R-:W-:Y:S01]  /*17d0*/  UIADD3 UR4, UR52, 0x28400, URZ ;  /* 0x0002840034047890 */ /* 0x000fe2000fffe03f */
[----:B------:R-:W-:Y:S01]  /*17e0*/  WARPGROUP.ARRIVE ;  /* 0x00000000000079c5 */ /* 0x000fe20000000000 */
[----:B------:R-:W-:Y:S02]  /*17f0*/  ULEA UR10, UR49, UR44, 0xb ;  /* 0x0000002c310a7291 */ /* 0x000fe4000f8e583f */
[----:B------:R-:W-:Y:S01]  /*1800*/  USHF.R.U32.HI UR4, URZ, 0x4, UR4 ;  /* 0x000000043f047899 */ /* 0x000fe20008011604 */
[----:B------:R-:W-:Y:S01]  /*1810*/  UMOV UR5, 0x40000040 ;  /* 0x4000004000057882 */ /* 0x000fe20000000000 */
[----:B------:R-:W-:-:S02]  /*1820*/  UMOV UR7, 0x40000040 ;  /* 0x4000004000077882 */ /* 0x000fc40000000000 */
[----:B------:R-:W-:Y:S02]  /*1830*/  ULOP3.LUT UR4, UR4, 0x3fff, URZ, 0xc0, !UPT ;  /* 0x00003fff04047892 */ /* 0x000fe4000f8ec03f */
[----:B------:R-:W-:Y:S02]  /*1840*/  UIADD3 UR11, UR10, 0x400, URZ ;  /* 0x000004000a0b7890 */ /* 0x000fe4000fffe03f */
[----:B------:R-:W-:-:S03]  /*1850*/  ULOP3.LUT UR8, UR4, 0x10000, URZ, 0xfc, !UPT ;  /* 0x0001000004087892 */ /* 0x000fc6000f8efc3f */
[----:B------:R-:W-:Y:S01]  /*1860*/  UMOV UR4, UR10 ;  /* 0x0000000a00047c82 */ /* 0x000fe20008000000 */
[----:B------:R-:W-:-:S07]  /*1870*/  ULEA UR9, UR49, UR8, 0x9 ;  /* 0x0000000831097291 */ /* 0x000fce000f8e483f */
[----:B------:R-:W-:Y:S02]  /*1880*/  UMOV UR6, UR9 ;  /* 0x0000000900067c82 */ /* 0x000fe40008000000 */
[----:B------:R-:W-:Y:S01]  /*1890*/  HGMMA.64x64x16.F32.BF16 R56, gdesc[UR4], RZ, !UPT, gsb0 ;  /* 0x00e00000043879f0 */ /* 0x000fe2000c0018ff */
[----:B------:R-:W-:Y:S01]  /*18a0*/  UMOV UR4, UR11 ;  /* 0x0000000b00047c82 */ /* 0x000fe20008000000 */
[----:B------:R-:W-:Y:S01]  /*18b0*/  UMOV UR5, 0x40000040 ;  /* 0x4000004000057882 */ /* 0x000fe20000000000 */
[----:B------:R-:W-:Y:S01]  /*18c0*/  UIADD3 UR11, UR10, 0x402, URZ ;  /* 0x000004020a0b7890 */ /* 0x000fe2000fffe03f */
[----:B------:R-:W-:Y:S02]  /*18d0*/  WARPGROUP.DEPBAR.LE gsb0, 0x0 ;  /* 0x00008000000079c5 */ /* 0x000fe40000010000 */
[----:B------:R-:W-:-:S06]  /*18e0*/  WARPGROUP.ARRIVE ;  /* 0x00000000000079c5 */ /* 0x000fcc0000000000 */
[----:B------:R-:W-:Y:S01]  /*18f0*/  HGMMA.64x64x16.F32.BF16 R24, gdesc[UR4], RZ, !UPT, gsb0 ;  /* 0x00e00000041879f0 */ /* 0x000fe2000c0018ff */
[----:B------:R-:W-:Y:S02]  /*1900*/  UIADD3 UR4, UR10, 0x2, URZ ;  /* 0x000000020a047890 */ /* 0x000fe4000fffe03f */
[----:B------:R-:W-:Y:S01]  /*1910*/  UIADD3 UR6, UR9, 0x2, URZ ;  /* 0x0000000209067890 */ /* 0x000fe2000fffe03f */
[----:B------:R-:W-:Y:S01]  /*1920*/  UMOV UR5, 0x40000040 ;  /* 0x4000004000057882 */ /* 0x000fe20000000000 */
[----:B------:R-:W-:Y:S01]  /*1930*/  UMOV UR7, 0x40000040 ;  /* 0x4000004000077882 */ /* 0x000fe20000000000 */
[----:B------:R-:W-:Y:S02]  /*1940*/  WARPGROUP.DEPBAR.LE gsb0, 0x0 ;  /* 0x00008000000079c5 */ /* 0x000fe40000010000 */
[----:B------:R-:W-:-:S06]  /*1950*/  WARPGROUP.ARRIVE ;  /* 0x00000000000079c5 */ /* 0x000fcc0000000000 */
[----:B------:R-:W-:Y:S01]  /*1960*/  HGMMA.64x64x16.F32.BF16 R56, gdesc[UR4], R56, gsb0 ;  /* 0x00e00000043879f0 */ /* 0x000fe20008001838 */
[----:B------:R-:W-:Y:S01]  /*1970*/  UMOV UR4, UR11 ;  /* 0x0000000b00047c82 */ /* 0x000fe20008000000 */
[----:B------:R-:W-:Y:S01]  /*1980*/  UMOV UR5, 0x40000040 ;  /* 0x4000004000057882 */ /* 0x000fe20000000000 */
[----:B------:R-:W-:Y:S01]  /*1990*/  UIADD3 UR11, UR10, 0x404, URZ ;  /* 0x000004040a0b7890 */ /* 0x000fe2000fffe03f */
[----:B------:R-:W-:Y:S02]  /*19a0*/  WARPGROUP.DEPBAR.LE gsb0, 0x0 ;  /* 0x00008000000079c5 */ /* 0x000fe40000010000 */
[----:B------:R-:W-:-:S06]  /*19b0*/  WARPGROUP.ARRIVE ;  /* 0x00000000000079c5 */ /* 0x000fcc0000000000 */
[----:B------:R-:W-:Y:S01]  /*19c0*/  HGMMA.64x64x16.F32.BF16 R24, gdesc[UR4], R24, gsb0 ;  /* 0x00e00000041879f0 */ /* 0x000fe20008001818 */
        /* <DEDUP_REMOVED lines=9> */
[----:B------:R-:W-:Y:S02]  /*1a60*/  WARPGROUP.DEPBAR.LE gsb0, 0x0 ;  /* 0x00008000000079c5 */ /* 0x000fe40000010000 */
[----:B------:R-:W-:-:S06]  /*1a70*/  WARPGROUP.ARRIVE ;  /* 0x00000000000079c5 */ /* 0x000fcc0000000000 */
[----:B------:R-:W-:Y:S01]  /*1a80*/  HGMMA.64x64x16.F32.BF16 R24, gdesc[UR4], R24, gsb0 ;  /* 0x00e00000041879f0 */ /* 0x000fe20008001818 */
[----:B------:R-:W-:Y:S02]  /*1a90*/  UIADD3 UR4, UR10, 0x6, URZ ;  /* 0x000000060a047890 */ /* 0x000fe4000fffe03f */
[----:B------:R-:W-:Y:S01]  /*1aa0*/  UIADD3 UR6, UR9, 0x6, URZ ;  /* 0x0000000609067890 */ /* 0x000fe2000fffe03f */
[----:B------:R-:W-:Y:S01]  /*1ab0*/  UMOV UR5, 0x40000040 ;  /* 0x4000004000057882 */ /* 0x000fe20000000000 */
[----:B------:R-:W-:Y:S01]  /*1ac0*/  UMOV UR7, 0x40000040 ;  /* 0x4000004000077882 */ /* 0x000fe20000000000 */
[----:B------:R-:W-:Y:S01]  /*1ad0*/  UIADD3 UR10, UR10, 0x406, URZ ;  /* 0x000004060a0a7890 */ /* 0x000fe2000fffe03f */
[----:B------:R-:W-:Y:S02]  /*1ae0*/  WARPGROUP.DEPBAR.LE gsb0, 0x0 ;  /* 0x00008000000079c5 */ /* 0x000fe40000010000 */
[----:B------:R-:W-:-:S06]  /*1af0*/  WARPGROUP.ARRIVE ;  /* 0x00000000000079c5 */ /* 0x000fcc0000000000 */
[----:B------:R-:W-:Y:S01]  /*1b00*/  HGMMA.64x64x16.F32.BF16 R56, gdesc[UR4], R56, gsb0 ;  /* 0x00e00000043879f0 */ /* 0x000fe20008001838 */
[----:B------:R-:W-:Y:S01]  /*1b10*/  UMOV UR4, UR10 ;  /* 0x0000000a00047c82 */ /* 0x000fe20008000000 */
[----:B------:R-:W-:Y:S01]  /*1b20*/  UMOV UR5, 0x40000040 ;  /* 0x4000004000057882 */ /* 0x000fe20000000000 */
[----:B------:R-:W-:Y:S02]  /*1b30*/  WARPGROUP.DEPBAR.LE gsb0, 0x0 ;  /* 0x00008000000079c5 */ /* 0x000fe40000010000 */
[----:B------:R-:W-:-:S06]  /*1b40*/  WARPGROUP.ARRIVE ;  /* 0x00000000000079c5 */ /* 0x000fcc0000000000 */
[----:B------:R-:W-:Y:S03]  /*1b50*/  HGMMA.64x64x16.F32.BF16 R24, gdesc[UR4], R24, gsb0 ;  /* 0x00e00000041879f0 */ /* 0x000fe60008001818 */
[----:B------:R-:W-:Y:S02]  /*1b60*/  WARPGROUP.DEPBAR.LE gsb0, 0x0 ;  /* 0x00008000000079c5 */ /* 0x000fe40000010000 */
[----:B------:R-:W-:Y:S05]  /*1b70*/  @!P1 BRA `(.L_x_24) ;  /* 0x00000004006c9947 */ /* 0x000fea0003800000 */
[----:B------:R-:W-:Y:S02]  /*1b80*/  UIADD3 UR9, UR49, 0x1, URZ ;  /* 0x0000000131097890 */ /* 0x000fe4000fffe03f */
[----:B------:R-:W-:Y:S02]  /*1b90*/  UMOV UR10, UR49 ;  /* 0x00000031000a7c82 */ /* 0x000fe40008000000 */
[----:B------:R-:W-:-:S04]  /*1ba0*/  UISETP.NE.AND UP0, UPT, UR9, 0x4, UPT ;  /* 0x000000040900788c */ /* 0x000fc8000bf05270 */
[----:B------:R-:W-:Y:S02]  /*1bb0*/  USEL UR4, URZ, 0x1, UP0 ;  /* 0x000000013f047887 */ /* 0x000fe40008000000 */
[----:B------:R-:W-:Y:S02]  /*1bc0*/  USEL UR9, UR9, URZ, UP0 ;  /* 0x0000003f09097287 */ /* 0x000fe40008000000 */
[----:B------:R-:W-:-:S06]  /*1bd0*/  ULOP3.LUT UR4, UR48, UR4, URZ, 0x3c, !UPT ;  /* 0x0000000430047292 */ /* 0x000fcc000f8e3c3f */
[----:B--2---:R-:W-:-:S07]  /*1be0*/  IMAD.U32 R5, RZ, RZ, UR4 ;  /* 0x00000004ff057e24 */ /* 0x004fce000f8e00ff */
.L_x_31:
[----:B--23--:R-:W-:Y:S05]  /*1bf0*/  @!P0 BRA `(.L_x_25) ;  /* 0x0000000000048947 */ /* 0x00cfea0003800000 */
[----:B------:R-:W-:Y:S01]  /*1c00*/  BPT.TRAP 0x1 ;  /* 0x000000040000795c */ /* 0x000fe20000300000 */
.L_x_25:
[----:B------:R-:W-:Y:S01]  /*1c10*/  ULEA UR4, UR9, UR52, 0x3 ;  /* 0x0000003409047291 */ /* 0x000fe2000f8e183f */
[----:B------:R-:W-:-:S08]  /*1c20*/  SHF.L.U32 R3, R5, 0x1f, RZ ;  /* 0x0000001f05037819 */ /* 0x000fd000000006ff */
[----:B------:R2:W3:Y:S01]  /*1c30*/  SYNCS.PHASECHK.TRANS64.TRYWAIT P1, [UR4], R3 ;  /* 0x00000003ff0075a7 */ /* 0x0004e20008020144 */
[----:B------:R-:W-:Y:S05]  /*1c40*/  @!P0 BRA `(.L_x_26) ;  /* 0x0000000000048947 */ /* 0x000fea0003800000 */
[----:B------:R-:W-:Y:S01]  /*1c50*/  BPT.TRAP 0x1 ;  /* 0x000000040000795c */ /* 0x000fe20000300000 */
.L_x_26:
[----:B---3--:R-:W-:Y:S05]  /*1c60*/  @P1 BRA `(.L_x_27) ;  /* 0x0000000000081947 */ /* 0x008fea0003800000 */
[----:B------:R-:W3:Y:S02]  /*1c70*/  SYNCS.PHASECHK.TRANS64.TRYWAIT P1, [UR4], R3 ;  /* 0x00000003ff0075a7 */ /* 0x000ee40008020144 */
[----:B---3--:R-:W-:Y:S05]  /*1c80*/  @!P1 BRA `(.L_x_28) ;  /* 0x0000006400789947 */ /* 0x008fea0003800000 */
.L_x_27:
[----:B------:R-:W-:Y:S01]  /*1c90*/  ULEA UR11, UR9, UR8, 0x9 ;  /* 0x00000008090b7291 */ /* 0x000fe2000f8e483f */
[----:B------:R-:W-:Y:S01]  /*1ca0*/  WARPGROUP.ARRIVE ;  /* 0x00000000000079c5 */ /* 0x000fe20000000000 */
[----:B------:R-:W-:Y:S01]  /*1cb0*/  ULEA UR12, UR9, UR44, 0xb ;  /* 0x0000002c090c7291 */ /* 0x000fe2000f8e583f */
[----:B------:R-:W-:Y:S01]  /*1cc0*/  UMOV UR7, 0x40000040 ;  /* 0x4000004000077882 */ /* 0x000fe20000000000 */
[----:B------:R-:W-:Y:S02]  /*1cd0*/  UMOV UR5, 0x40000040 ;  /* 0x4000004000057882 */ /* 0x000fe40000000000 */
[----:B------:R-:W-:Y:S01]  /*1ce0*/  UIADD3 UR13, UR12, 0x400, URZ ;  /* 0x000004000c0d7890 */ /* 0x000fe2000fffe03f */
[----:B------:R-:W-:Y:S02]  /*1cf0*/  UMOV UR6, UR11 ;  /* 0x0000000b00067c82 */ /* 0x000fe40008000000 */
[----:B------:R-:W-:Y:S02]  /*1d00*/  UMOV UR4, UR12 ;  /* 0x0000000c00047c82 */ /* 0x000fe40008000000 */
[----:B------:R-:W-:Y:S01]  /*1d10*/  HGMMA.64x64x16.F32.BF16 R56, gdesc[UR4], R56, gsb0 ;  /* 0x00e00000043879f0 */ /* 0x000fe20008001838 */
[----:B------:R-:W-:Y:S01]  /*1d20*/  UMOV UR5, 0x40000040 ;  /* 0x4000004000057882 */ /* 0x000fe20000000000 */
[----:B------:R-:W-:Y:S01]  /*1d30*/  UMOV UR4, UR13 ;  /* 0x0000000d00047c82 */ /* 0x000fe20008000000 */
[----:B------:R-:W-:Y:S01]  /*1d40*/  UIADD3 UR13, UR12, 0x402, URZ ;  /* 0x000004020c0d7890 */ /* 0x000fe2000fffe03f */
[----:B------:R-:W-:-:S02]  /*1d50*/  WARPGROUP.DEPBAR.LE gsb0, 0x0 ;  /* 0x00008000000079c5 */ /* 0x000fc40000010000 */
        /* <DEDUP_REMOVED lines=42> */
[----:B------:R-:W-:Y:S01]  /*2000*/  BPT.TRAP 0x1 ;  /* 0x000000040000795c */ /* 0x000fe20000300000 */
.L_x_29:
[----:B------:R-:W-:Y:S01]  /*2010*/  ULEA UR4, UR10, UR52, 0x3 ;  /* 0x000000340a047291 */ /* 0x000fe2000f8e183f */
[----:B------:R-:W-:-:S03]  /*2020*/  ISETP.GT.U32.AND P1, PT, R22, 0x1, PT ;  /* 0x000000011600780c */ /* 0x000fc60003f24070 */
[----:B------:R-:W-:-:S04]  /*2030*/  UIADD3 UR4, UR4, 0x20, URZ ;  /* 0x0000002004047890 */ /* 0x000fc8000fffe03f */
[----:B------:R-:W-:-:S09]  /*2040*/  UPRMT UR4, URZ, 0x654, UR4 ;  /* 0x000006543f047896 */ /* 0x000fd20008000004 */
[----:B------:R-:W-:Y:S01]  /*2050*/  SYNCS.ARRIVE.TRANS64.RED.A1T0 RZ, [UR4], RZ ;  /* 0x000000ffffff79a7 */ /* 0x000fe20008100404 */
[----:B------:R-:W-:Y:S05]  /*2060*/  @P1 BRA `(.L_x_30) ;  /* 0x0000000000041947 */ /* 0x000fea0003800000 */
[----:B------:R-:W-:Y:S01]  /*2070*/  BPT.TRAP 0x1 ;  /* 0x000000040000795c */ /* 0x000fe20000300000 */
.L_x_30:
[----:B------:R-:W-:Y:S01]  /*2080*/  UIADD3 UR9, UR9, 0x1, URZ ;  /* 0x0000000109097890 */ /* 0x000fe2000fffe03f */
[C---:B------:R-:W-:Y:S01]  /*2090*/  ISETP.GT.AND P1, PT, R0.reuse, 0x1, PT ;  /* 0x000000010000780c */ /* 0x040fe20003f24270 */
[----:B------:R-:W-:Y:S01]  /*20a0*/  UIADD3 UR10, UR10, 0x1, URZ ;  /* 0x000000010a0a7890 */ /* 0x000fe2000fffe03f */
[----:B------:R-:W-:Y:S01]  /*20b0*/  VIADD R0, R0, 0xffffffff ;  /* 0xffffffff00007836 */ /* 0x000fe20000000000 */
[----:B------:R-:W-:Y:S02]  /*20c0*/  UISETP.NE.AND UP0, UPT, UR9, 0x4, UPT ;  /* 0x000000040900788c */ /* 0x000fe4000bf05270 */
[----:B------:R-:W-:Y:S02]  /*20d0*/  UISETP.NE.AND UP1, UPT, UR10, 0x4, UPT ;  /* 0x000000040a00788c */ /* 0x000fe4000bf25270 */
[----:B------:R-:W-:Y:S02]  /*20e0*/  USEL UR4, URZ, 0x1, UP0 ;  /* 0x000000013f047887 */ /* 0x000fe40008000000 */
[----:B------:R-:W-:-:S02]  /*20f0*/  USEL UR9, UR9, URZ, UP0 ;  /* 0x0000003f09097287 */ /* 0x000fc40008000000 */
[----:B------:R-:W-:Y:S02]  /*2100*/  USEL UR10, UR10, URZ, UP1 ;  /* 0x0000003f0a0a7287 */ /* 0x000fe40008800000 */
[----:B------:R-:W-:Y:S01]  /*2110*/  LOP3.LUT R5, R5, UR4, RZ, 0x3c, !PT ;  /* 0x0000000405057c12 */ /* 0x000fe2000f8e3cff */
[----:B------:R-:W-:Y:S09]  /*2120*/  @P1 BRA `(.L_x_31) ;  /* 0xfffffff800b01947 */ /* 0x000ff2000383ffff */
.L_x_24:
[----:B------:R-:W4:Y:S02]  /*2130*/  LDC R0, c[0x0][0x28c] ;  /* 0x0000a300ff007b82 */ /* 0x000f240000000800 */
[----:B----4-:R-:W-:-:S13]  /*2140*/  ISETP.GE.AND P1, PT, R0, 0x1, PT ;  /* 0x000000010000780c */ /* 0x010fda0003f26270 */
[----:B------:R-:W-:Y:S05]  /*2150*/  @!P1 BRA `(.L_x_32) ;  /* 0x0000000000349947 */ /* 0x000fea0003800000 */
[----:B------:R-:W-:Y:S05]  /*2160*/  @!P0 BRA `(.L_x_33) ;  /* 0x0000000000048947 */ /* 0x000fea0003800000 */
[----:B------:R-:W-:Y:S01]  /*2170*/  BPT.TRAP 0x1 ;  /* 0x000000040000795c */ /* 0x000fe20000300000 */
.L_x_33:
[----:B------:R-:W-:Y:S01]  /*2180*/  UISETP.LT.AND UP0, UPT, UR50, 0x1, UPT ;  /* 0x000000013200788c */ /* 0x000fe2000bf01270 */
[----:B------:R-:W-:-:S03]  /*2190*/  ISETP.GT.U32.AND P0, PT, R22, 0x1, PT ;  /* 0x000000011600780c */ /* 0x000fc60003f04070 */
[----:B------:R-:W-:-:S04]  /*21a0*/  USEL UR4, UR50, 0x1, UP0 ;  /* 0x0000000132047887 */ /* 0x000fc80008000000 */
[----:B------:R-:W-:-:S04]  /*21b0*/  UIADD3 UR4, UR49, UR50, -UR4 ;  /* 0x0000003231047290 */ /* 0x000fc8000fffe804 */
[----:B------:R-:W-:-:S04]  /*21c0*/  USHF.L.U32 UR4, UR4, 0x3, URZ ;  /* 0x0000000304047899 */ /* 0x000fc8000800063f */
[----:B------:R-:W-:-:S04]  /*21d0*/  ULOP3.LUT UR4, UR4, 0x18, URZ, 0xc0, !UPT ;  /* 0x0000001804047892 */ /* 0x000fc8000f8ec03f */
[----:B------:R-:W-:-:S04]  /*21e0*/  UIADD3 UR4, UR52, 0x20, UR4 ;  /* 0x0000002034047890 */ /* 0x000fc8000fffe004 */
[----:B------:R-:W-:-:S09]  /*21f0*/  UPRMT UR4, URZ, 0x654, UR4 ;  /* 0x000006543f047896 */ /* 0x000fd20008000004 */
[----:B------:R-:W-:Y:S01]  /*2200*/  SYNCS.ARRIVE.TRANS64.RED.A1T0 RZ, [UR4], RZ ;  /* 0x000000ffffff79a7 */ /* 0x000fe20008100404 */
[----:B------:R-:W-:Y:S05]  /*2210*/  @P0 BRA `(.L_x_32) ;  /* 0x0000000000040947 */ /* 0x000fea0003800000 */
[----:B------:R-:W-:Y:S01]  /*2220*/  BPT.TRAP 0x1 ;  /* 0x000000040000795c */ /* 0x000fe20000300000 */
.L_x_32:
[----:B------:R-:W-:Y:S01]  /*2230*/  UIADD3 UR4, UR52, 0x200, URZ ;  /* 0x0000020034047890 */ /* 0x000fe2000fffe03f */
[----:B------:R-:W-:Y:S02]  /*2240*/  R2UR UR46, R95 ;  /* 0x000000005f2e72ca */ /* 0x000fe400000e0000 */
[----:B------:R-:W-:Y:S01]  /*2250*/  R2UR UR45, R97 ;  /* 0x00000000612d72ca */ /* 0x000fe200000e0000 */
[----:B------:R-:W-:-:S06]  /*2260*/  ULOP3.LUT UP0, URZ, UR4, 0x1bf, URZ, 0xc0, !UPT ;  /* 0x000001bf043f7892 */ /* 0x000fcc000f80c03f */
[----:B------:R-:W-:-:S04]  /*2270*/  PLOP3.LUT P0, PT, PT, PT, UP0, 0x80, 0x0 ;  /* 0x000000000000781c */ /* 0x000fc80003f0f008 */
[----:B------:R-:W-:Y:S02]  /*2280*/  USHF.L.U32 UR46, UR46, 0x8, URZ ;  /* 0x000000082e2e7899 */ /* 0x000fe4000800063f */
[----:B------:R-:W-:-:S07]  /*2290*/  USHF.L.U32 UR45, UR45, 0x6, URZ ;  /* 0x000000062d2d7899 */ /* 0x000fce000800063f */
[----:B------:R-:W-:Y:S05]  /*22a0*/  @!P0 BRA `(.L_x_34) ;  /* 0x00000000007c8947 */ /* 0x000fea0003800000 */
[----:B------:R-:W-:Y:S01]  /*22b0*/  MOV R23, 0x0 ;  /* 0x0000000000177802 */ /* 0x000fe20000000f00 */
[----:B------:R-:W-:Y:S01]  /*22c0*/  ULDC.64 UR4, c[0x4][0x80] ;  /* 0x0100200000047ab9 */ /* 0x000fe20000000a00 */
[----:B------:R-:W-:Y:S01]  /*22d0*/  ULDC.64 UR6, c[0x4][0x10] ;  /* 0x0100040000067ab9 */ /* 0x000fe20000000a00 */
[----:B--23--:R-:W-:Y:S01]  /*22e0*/  IMAD.U32 R4, RZ, RZ, UR4 ;  /* 0x00000004ff047e24 */ /* 0x00cfe2000f8e00ff */
[----:B------:R2:W3:Y:S01]  /*22f0*/  LDC.64 R14, c[0x4][R23] ;  /* 0x01000000170e7b82 */ /* 0x0004e20000000a00 */
[----:B------:R-:W-:Y:S01]  /*2300*/  IMAD.U32 R5, RZ, RZ, UR5 ;  /* 0x00000005ff057e24 */ /* 0x000fe2000f8e00ff */
[----:B------:R-:W-:Y:S01]  /*2310*/  ULDC.64 UR4, c[0x4][0x88] ;  /* 0x0100220000047ab9 */ /* 0x000fe20000000a00 */
[----:B------:R-:W-:Y:S01]  /*2320*/  IMAD.U32 R10, RZ, RZ, UR6 ;  /* 0x00000006ff0a7e24 */ /* 0x000fe2000f8e00ff */
[----:B------:R-:W-:Y:S01]  /*2330*/  MOV R7, UR5 ;  /* 0x0000000500077c02 */ /* 0x000fe20008000f00 */
[----:B------:R-:W-:Y:S02]  /*2340*/  IMAD.U32 R6, RZ, RZ, UR4 ;  /* 0x00000004ff067e24 */ /* 0x000fe4000f8e00ff */
[----:B------:R-:W-:-:S02]  /*2350*/  IMAD.U32 R11, RZ, RZ, UR7 ;  /* 0x00000007ff0b7e24 */ /* 0x000fc4000f8e00ff */
[----:B------:R-:W-:Y:S02]  /*2360*/  IMAD.MOV.U32 R8, RZ, RZ, 0x70 ;  /* 0x00000070ff087424 */ /* 0x000fe400078e00ff */
[----:B------:R-:W-:Y:S02]  /*2370*/  IMAD.MOV.U32 R12, RZ, RZ, 0x1 ;  /* 0x00000001ff0c7424 */ /* 0x000fe400078e00ff */
[----:B--2---:R-:W-:-:S07]  /*2380*/  IMAD.MOV.U32 R13, RZ, RZ, RZ ;  /* 0x000000ffff0d7224 */ /* 0x004fce00078e00ff */
[----:B------:R-:W-:-:S07]  /*2390*/  LEPC R20, `(.L_x_35) ;  /* 0x000000001014794e */ /* 0x000fce0000000000 */
[----:B-1-3--:R-:W-:Y:S05]  /*23a0*/  CALL.ABS.NOINC R14 ;  /* 0x000000000e007343 */ /* 0x00afea0003c00000 */
.L_x_35:
[----:B------:R1:W2:Y:S01]  /*23b0*/  LDC.64 R14, c[0x4][R23] ;  /* 0x01000000170e7b82 */ /* 0x0002a20000000a00 */
[----:B------:R-:W-:Y:S01]  /*23c0*/  ULDC.64 UR4, c[0x4][0x80] ;  /* 0x0100200000047ab9 */ /* 0x000fe20000000a00 */
[----:B------:R-:W-:Y:S01]  /*23d0*/  ULDC.64 UR6, c[0x4][0x10] ;  /* 0x0100040000067ab9 */ /* 0x000fe20000000a00 */
[----:B------:R-:W-:Y:S01]  /*23e0*/  IMAD.U32 R4, RZ, RZ, UR4 ;  /* 0x00000004ff047e24 */ /* 0x000fe2000f8e00ff */
[----:B------:R-:W-:Y:S01]  /*23f0*/  MOV R10, UR6 ;  /* 0x00000006000a7c02 */ /* 0x000fe20008000f00 */
[----:B------:R-:W-:Y:S01]  /*2400*/  IMAD.U32 R5, RZ, RZ, UR5 ;  /* 0x00000005ff057e24 */ /* 0x000fe2000f8e00ff */
[----:B------:R-:W-:Y:S01]  /*2410*/  ULDC.64 UR4, c[0x4][0x88] ;  /* 0x0100220000047ab9 */ /* 0x000fe20000000a00 */
[----:B------:R-:W-:Y:S02]  /*2420*/  IMAD.U32 R11, RZ, RZ, UR7 ;  /* 0x00000007ff0b7e24 */ /* 0x000fe4000f8e00ff */
[----:B------:R-:W-:Y:S02]  /*2430*/  IMAD.U32 R6, RZ, RZ, UR4 ;  /* 0x00000004ff067e24 */ /* 0x000fe4000f8e00ff */
[----:B------:R-:W-:-:S02]  /*2440*/  IMAD.U32 R7, RZ, RZ, UR5 ;  /* 0x00000005ff077e24 */ /* 0x000fc4000f8e00ff */
[----:B------:R-:W-:Y:S02]  /*2450*/  IMAD.MOV.U32 R8, RZ, RZ, 0x70 ;  /* 0x00000070ff087424 */ /* 0x000fe400078e00ff */
[----:B------:R-:W-:Y:S02]  /*2460*/  IMAD.MOV.U32 R12, RZ, RZ, 0x1 ;  /* 0x00000001ff0c7424 */ /* 0x000fe400078e00ff */
[----:B-1----:R-:W-:-:S07]  /*2470*/  IMAD.MOV.U32 R13, RZ, RZ, RZ ;  /* 0x000000ffff0d7224 */ /* 0x002fce00078e00ff */
[----:B------:R-:W-:-:S07]  /*2480*/  LEPC R20, `(.L_x_34) ;  /* 0x000000001014794e */ /* 0x000fce0000000000 */
[----:B--2---:R-:W-:Y:S05]  /*2490*/  CALL.ABS.NOINC R14 ;  /* 0x000000000e007343 */ /* 0x004fea0003c00000 */
.L_x_34:
[----:B--23--:R-:W2:Y:S01]  /*24a0*/  LDC R4, c[0x0][0x288] ;  /* 0x0000a200ff047b82 */ /* 0x00cea20000000800 */
[----:B------:R-:W-:Y:S01]  /*24b0*/  ULDC.64 UR4, c[0x0][0x590] ;  /* 0x0001640000047ab9 */ /* 0x000fe20000000a00 */
[----:B------:R-:W-:Y:S01]  /*24c0*/  SHF.R.U32.HI R0, RZ, 0x2, R18 ;  /* 0x00000002ff007819 */ /* 0x000fe20000011612 */
[----:B------:R-:W-:Y:S01]  /*24d0*/  IMAD.U32 R101, RZ, RZ, UR4 ;  /* 0x00000004ff657e24 */ /* 0x000fe2000f8e00ff */
[----:B------:R-:W-:Y:S01]  /*24e0*/  LOP3.LUT R6, R18, 0xe0, RZ, 0xc0, !PT ;  /* 0x000000e012067812 */ /* 0x000fe200078ec0ff */
[----:B------:R-:W-:Y:S01]  /*24f0*/  IMAD.U32 R103, RZ, RZ, UR5 ;  /* 0x00000005ff677e24 */ /* 0x000fe2000f8e00ff */
[----:B------:R-:W-:Y:S01]  /*2500*/  LOP3.LUT R7, R0, 0x7, RZ, 0xc0, !PT ;  /* 0x0000000700077812 */ /* 0x000fe200078ec0ff */
[----:B------:R-:W-:Y:S01]  /*2510*/  ULDC UR4, c[0x0][0x284] ;  /* 0x0000a10000047ab9 */ /* 0x000fe20000000800 */
[----:B------:R-:W-:Y:S02]  /*2520*/  ISETP.NE.U32.AND P1, PT, R101, RZ, PT ;  /* 0x000000ff6500720c */ /* 0x000fe40003f25070 */
[----:B------:R-:W-:-:S02]  /*2530*/  LOP3.LUT R3, R18, 0x3, RZ, 0xc0, !PT ;  /* 0x0000000312037812 */ /* 0x000fc400078ec0ff */
[----:B------:R-:W-:Y:S02]  /*2540*/  ISETP.NE.AND.EX P1, PT, R103, RZ, PT, P1 ;  /* 0x000000ff6700720c */ /* 0x000fe40003f25310 */
[----:B------:R-:W-:-:S04]  /*2550*/  SHF.R.U32.HI R0, RZ, 0x1, R6 ;  /* 0x00000001ff007819 */ /* 0x000fc80000011606 */
[----:B------:R-:W-:-:S05]  /*2560*/  IADD3 R0, -R0, UR4, -R7 ;  /* 0x0000000400007c10 */ /* 0x000fca000fffe907 */
[----:B------:R-:W-:Y:S02]  /*2570*/  IMAD R95, R95, -0x100, R0 ;  /* 0xffffff005f5f7824 */ /* 0x000fe400078e0200 */
[----:B--2---:R-:W-:-:S04]  /*2580*/  IMAD R4, R3, -0x2, R4 ;  /* 0xfffffffe03047824 */ /* 0x004fc800078e0204 */
[----:B------:R-:W-:Y:S01]  /*2590*/  IMAD R97, R97, -0x40, R4 ;  /* 0xffffffc061617824 */ /* 0x000fe200078e0204 */
[----:B------:R-:W-:Y:S06]  /*25a0*/  @!P1 BRA `(.L_x_36) ;  /* 0x0000000000549947 */ /* 0x000fec0003800000 */
[----:B------:R-:W-:Y:S02]  /*25b0*/  ULDC.64 UR4, c[0x0][0x588] ;  /* 0x0001620000047ab9 */ /* 0x000fe40000000a00 */
[----:B------:R-:W-:-:S04]  /*25c0*/  ISETP.NE.U32.AND P0, PT, RZ, UR4, PT ;  /* 0x00000004ff007c0c */ /* 0x000fc8000bf05070 */
[----:B------:R-:W-:-:S13]  /*25d0*/  ISETP.NE.AND.EX P0, PT, RZ, UR5, PT, P0 ;  /* 0x00000005ff007c0c */ /* 0x000fda000bf05300 */
[----:B------:R-:W-:Y:S05]  /*25e0*/  @!P0 BRA `(.L_x_37) ;  /* 0x0000000000288947 */ /* 0x000fea0003800000 */
[----:B------:R-:W2:Y:S01]  /*25f0*/  LDC.64 R4, c[0x0][0x588] ;  /* 0x00016200ff047b82 */ /* 0x000ea20000000a00 */
[----:B------:R-:W-:-:S04]  /*2600*/  IMAD R3, R101, UR47, RZ ;  /* 0x0000002f65037c24 */ /* 0x000fc8000f8e02ff */
[----:B--2---:R-:W-:-:S05]  /*2610*/  IMAD.WIDE R4, R3, 0x4, R4 ;  /* 0x0000000403047825 */ /* 0x004fca00078e0204 */
[----:B------:R-:W2:Y:S01]  /*2620*/  LDG.E R90, desc[UR40][R4.64] ;  /* 0x00000028045a7981 */ /* 0x000ea2000c1e1900 */
[----:B------:R-:W-:Y:S02]  /*2630*/  IMAD.MOV.U32 R88, RZ, RZ, 0x1 ;  /* 0x00000001ff587424 */ /* 0x000fe400078e00ff */
[----:B------:R-:W-:Y:S02]  /*2640*/  IMAD.MOV.U32 R92, RZ, RZ, 0x1 ;  /* 0x00000001ff5c7424 */ /* 0x000fe400078e00ff */
[----:B------:R-:W-:Y:S01]  /*2650*/  IMAD.MOV.U32 R94, RZ, RZ, 0x1 ;  /* 0x00000001ff5e7424 */ /* 0x000fe200078e00ff */
[----:B--2---:R-:W-:Y:S01]  /*2660*/  MOV R93, R90 ;  /* 0x0000005a005d7202 */ /* 0x004fe20000000f00 */
[----:B------:R-:W-:Y:S01]  /*2670*/  IMAD.MOV.U32 R96, RZ, RZ, R90 ;  /* 0x000000ffff607224 */ /* 0x000fe200078e005a */
[----:B------:R-:W-:Y:S06]  /*2680*/  BRA `(.L_x_36) ;  /* 0x00000000001c7947 */ /* 0x000fec0003800000 */
.L_x_37:
[----:B------:R-:W-:Y:S01]  /*2690*/  ULDC UR4, c[0x0][0x580] ;  /* 0x0001600000047ab9 */ /* 0x000fe20000000800 */
[----:B------:R-:W-:Y:S02]  /*26a0*/  IMAD.MOV.U32 R88, RZ, RZ, 0x1 ;  /* 0x00000001ff587424 */ /* 0x000fe400078e00ff */
[----:B------:R-:W-:Y:S02]  /*26b0*/  IMAD.MOV.U32 R92, RZ, RZ, 0x1 ;  /* 0x00000001ff5c7424 */ /* 0x000fe400078e00ff */
[----:B------:R-:W-:Y:S02]  /*26c0*/  IMAD.MOV.U32 R94, RZ, RZ, 0x1 ;  /* 0x00000001ff5e7424 */ /* 0x000fe400078e00ff */
[----:B------:R-:W-:Y:S02]  /*26d0*/  IMAD.U32 R90, RZ, RZ, UR4 ;  /* 0x00000004ff5a7e24 */ /* 0x000fe4000f8e00ff */
[----:B------:R-:W-:Y:S02]  /*26e0*/  IMAD.U32 R93, RZ, RZ, UR4 ;  /* 0x00000004ff5d7e24 */ /* 0x000fe4000f8e00ff */
[----:B------:R-:W-:-:S07]  /*26f0*/  IMAD.U32 R96, RZ, RZ, UR4 ;  /* 0x00000004ff607e24 */ /* 0x000fce000f8e00ff */
.L_x_36:
[----:B------:R-:W2:Y:S02]  /*2700*/  LDC.64 R8, c[0x0][0x5b0] ;  /* 0x00016c00ff087b82 */ /* 0x000ea40000000a00 */
[----:B--2---:R-:W-:-:S04]  /*2710*/  ISETP.NE.U32.AND P0, PT, R8, RZ, PT ;  /* 0x000000ff0800720c */ /* 0x004fc80003f05070 */
[----:B------:R-:W-:-:S13]  /*2720*/  ISETP.NE.AND.EX P0, PT, R9, RZ, PT, P0 ;  /* 0x000000ff0900720c */ /* 0x000fda0003f05300 */
[----:B------:R-:W-:Y:S05]  /*2730*/  @!P0 BRA `(.L_x_38) ;  /* 0x00000000002c8947 */ /* 0x000fea0003800000 */
[----:B------:R-:W-:Y:S02]  /*2740*/  ULDC.64 UR4, c[0x0][0x5a8] ;  /* 0x00016a0000047ab9 */ /* 0x000fe40000000a00 */
[----:B------:R-:W-:-:S04]  /*2750*/  ISETP.NE.U32.AND P0, PT, RZ, UR4, PT ;  /* 0x00000004ff007c0c */ /* 0x000fc8000bf05070 */
[----:B------:R-:W-:-:S13]  /*2760*/  ISETP.NE.AND.EX P0, PT, RZ, UR5, PT, P0 ;  /* 0x00000005ff007c0c */ /* 0x000fda000bf05300 */
[----:B------:R-:W-:Y:S05]  /*2770*/  @!P0 BRA `(.L_x_39) ;  /* 0x0000000000148947 */ /* 0x000fea0003800000 */
[----:B------:R-:W2:Y:S01]  /*2780*/  LDC.64 R4, c[0x0][0x5a8] ;  /* 0x00016a00ff047b82 */ /* 0x000ea20000000a00 */
[----:B------:R-:W-:-:S04]  /*2790*/  IMAD R3, R8, UR47, RZ ;  /* 0x0000002f08037c24 */ /* 0x000fc8000f8e02ff */
[----:B--2---:R-:W-:-:S05]  /*27a0*/  IMAD.WIDE R4, R3, 0x4, R4 ;  /* 0x0000000403047825 */ /* 0x004fca00078e0204 */
[----:B-1----:R2:W5:Y:S01]  /*27b0*/  LDG.E R91, desc[UR40][R4.64] ;  /* 0x00000028045b7981 */ /* 0x002562000c1e1900 */
[----:B------:R-:W-:Y:S05]  /*27c0*/  BRA `(.L_x_38) ;  /* 0x0000000000087947 */ /* 0x000fea0003800000 */
.L_x_39:
[----:B------:R-:W-:Y:S02]  /*27d0*/  ULDC UR4, c[0x0][0x5a0] ;  /* 0x0001680000047ab9 */ /* 0x000fe40000000800 */
[----:B-1----:R-:W-:-:S07]  /*27e0*/  IMAD.U32 R91, RZ, RZ, UR4 ;  /* 0x00000004ff5b7e24 */ /* 0x002fce000f8e00ff */
.L_x_38:
[----:B------:R-:W3:Y:S01]  /*27f0*/  LDC.64 R8, c[0x0][0x5c0] ;  /* 0x00017000ff087b82 */ /* 0x000ee20000000a00 */
[----:B------:R-:W-:Y:S01]  /*2800*/  ULDC.64 UR4, c[0x0][0x588] ;  /* 0x0001620000047ab9 */ /* 0x000fe20000000a00 */
[----:B------:R-:W-:Y:S02]  /*2810*/  ISETP.EQ.U32.AND P4, PT, R101, RZ, PT ;  /* 0x000000ff6500720c */ /* 0x000fe40003f82070 */
[----:B------:R-:W-:Y:S02]  /*2820*/  ISETP.NE.U32.AND P3, PT, RZ, UR4, PT ;  /* 0x00000004ff007c0c */ /* 0x000fe4000bf65070 */
[----:B------:R-:W-:Y:S02]  /*2830*/  LOP3.LUT P5, RZ, R94, 0xff, RZ, 0xc0, !PT ;  /* 0x000000ff5eff7812 */ /* 0x000fe400078ac0ff */
[----:B------:R-:W4:Y:S01]  /*2840*/  LDC R14, c[0x0][0x5c8] ;  /* 0x00017200ff0e7b82 */ /* 0x000f220000000800 */
[----:B------:R-:W-:Y:S02]  /*2850*/  ISETP.NE.AND.EX P3, PT, RZ, UR5, PT, P3 ;  /* 0x00000005ff007c0c */ /* 0x000fe4000bf65330 */
[----:B------:R-:W-:-:S02]  /*2860*/  FSEL R3, R96, R93, !P5 ;  /* 0x0000005d60037208 */ /* 0x000fc40006800000 */
[----:B------:R-:W-:Y:S02]  /*2870*/  ISETP.EQ.OR.EX P4, PT, R103, RZ, !P3, P4 ;  /* 0x000000ff6700720c */ /* 0x000fe40005f82740 */
[----:B------:R-:W-:Y:S02]  /*2880*/  PLOP3.LUT P0, PT, PT, PT, PT, 0x8, 0x0 ;  /* 0x000000000000781c */ /* 0x000fe40003f0e170 */
[----:B------:R-:W-:Y:S02]  /*2890*/  PLOP3.LUT P3, PT, P3, PT, PT, 0x8, 0x0 ;  /* 0x000000000000781c */ /* 0x000fe40001f6e170 */
[C---:B------:R-:W-:Y:S02]  /*28a0*/  FSEL R93, R90.reuse, R93, !P1 ;  /* 0x0000005d5a5d7208 */ /* 0x040fe40004800000 */
[----:B------:R-:W-:Y:S02]  /*28b0*/  FSEL R0, R90, R3, !P1 ;  /* 0x000000035a007208 */ /* 0x000fe40004800000 */
[----:B---3--:R-:W-:-:S04]  /*28c0*/  ISETP.NE.U32.AND P2, PT, R8, RZ, PT ;  /* 0x000000ff0800720c */ /* 0x008fc80003f45070 */
[----:B------:R-:W-:-:S04]  /*28d0*/  ISETP.NE.AND.EX P2, PT, R9, RZ, PT, P2 ;  /* 0x000000ff0900720c */ /* 0x000fc80003f45320 */
[----:B----4-:R-:W-:Y:S01]  /*28e0*/  FSEL R14, R14, RZ, !P2 ;  /* 0x000000ff0e0e7208 */ /* 0x010fe20005000000 */
[----:B------:R-:W-:Y:S08]  /*28f0*/  @!P4 BRA `(.L_x_40) ;  /* 0x00000000003cc947 */ /* 0x000ff00003800000 */
[----:B------:R-:W-:Y:S04]  /*2900*/  BSSY B0, `(.L_x_40) ;  /* 0x000000e000007945 */ /* 0x000fe80003800000 */
[----:B------:R-:W-:Y:S05]  /*2910*/  @!P1 BRA `(.L_x_41) ;  /* 0x0000000000249947 */ /* 0x000fea0003800000 */
[----:B------:R-:W-:Y:S02]  /*2920*/  LOP3.LUT P4, RZ, R92, 0xff, RZ, 0xc0, !PT ;  /* 0x000000ff5cff7812 */ /* 0x000fe4000788c0ff */
[----:B------:R-:W-:Y:S02]  /*2930*/  PLOP3.LUT P0, PT, P3, PT, PT, 0x80, 0x0 ;  /* 0x000000000000781c */ /* 0x000fe40001f0f070 */
[----:B------:R-:W-:-:S09]  /*2940*/  PRMT R94, RZ, 0x7610, R94 ;  /* 0x00007610ff5e7816 */ /* 0x000fd2000000005e */
[----:B------:R-:W-:Y:S05]  /*2950*/  @!P4 BRA `(.L_x_42) ;  /* 0x000000000020c947 */ /* 0x000fea0003800000 */
[----:B------:R-:W-:Y:S01]  /*2960*/  FSETP.EQ.AND P0, PT, R90, RZ, PT ;  /* 0x000000ff5a00720b */ /* 0x000fe20003f02000 */
[----:B------:R-:W-:Y:S01]  /*2970*/  IMAD.MOV.U32 R93, RZ, RZ, R90 ;  /* 0x000000ffff5d7224 */ /* 0x000fe200078e005a */
[----:B------:R-:W-:Y:S02]  /*2980*/  PRMT R94, R92, 0x7610, R94 ;  /* 0x000076105c5e7816 */ /* 0x000fe4000000005e */
[----:B------:R-:W-:Y:S01]  /*2990*/  MOV R0, R90 ;  /* 0x0000005a00007202 */ /* 0x000fe20000000f00 */
[----:B------:R-:W-:Y:S08]  /*29a0*/  BRA `(.L_x_42) ;  /* 0x00000000000c7947 */ /* 0x000ff00003800000 */
.L_x_41:
[----:B------:R-:W-:Y:S01]  /*29b0*/  FSETP.EQ.AND P0, PT, R90, RZ, PT ;  /* 0x000000ff5a00720b */ /* 0x000fe20003f02000 */
[--C-:B------:R-:W-:Y:S02]  /*29c0*/  IMAD.MOV.U32 R93, RZ, RZ, R90.reuse ;  /* 0x000000ffff5d7224 */ /* 0x100fe400078e005a */
[----:B------:R-:W-:-:S10]  /*29d0*/  IMAD.MOV.U32 R0, RZ, RZ, R90 ;  /* 0x000000ffff007224 */ /* 0x000fd400078e005a */
.L_x_42:
[----:B------:R-:W-:Y:S05]  /*29e0*/  BSYNC B0 ;  /* 0x0000000000007941 */ /* 0x000fea0003800000 */
.L_x_40:
[----:B------:R-:W-:Y:S04]  /*29f0*/  BSSY B0, `(.L_x_43) ;  /* 0x000000f000007945 */ /* 0x000fe80003800000 */
[----:B------:R-:W-:Y:S05]  /*2a00*/  @!P1 BRA `(.L_x_44) ;  /* 0x0000000000289947 */ /* 0x000fea0003800000 */
[----:B------:R-:W-:Y:S02]  /*2a10*/  LOP3.LUT P1, RZ, R88, 0xff, RZ, 0xc0, !PT ;  /* 0x000000ff58ff7812 */ /* 0x000fe4000782c0ff */
[----:B------:R-:W-:Y:S02]  /*2a20*/  PRMT R92, RZ, 0x7610, R92 ;  /* 0x00007610ff5c7816 */ /* 0x000fe4000000005c */
[----:B------:R-:W-:-:S09]  /*2a30*/  PRMT R94, RZ, 0x7610, R94 ;  /* 0x00007610ff5e7816 */ /* 0x000fd2000000005e */
[----:B------:R-:W-:Y:S05]  /*2a40*/  @!P1 BRA `(.L_x_45) ;  /* 0x0000000000249947 */ /* 0x000fea0003800000 */
[----:B------:R-:W-:Y:S01]  /*2a50*/  FSETP.EQ.AND P3, PT, R90, RZ, PT ;  /* 0x000000ff5a00720b */ /* 0x000fe20003f62000 */
[----:B------:R-:W-:Y:S01]  /*2a60*/  IMAD.MOV.U32 R93, RZ, RZ, R90 ;  /* 0x000000ffff5d7224 */ /* 0x000fe200078e005a */
[C---:B------:R-:W-:Y:S01]  /*2a70*/  PRMT R92, R88.reuse, 0x7610, R92 ;  /* 0x00007610585c7816 */ /* 0x040fe2000000005c */
[----:B------:R-:W-:Y:S01]  /*2a80*/  IMAD.MOV.U32 R0, RZ, RZ, R90 ;  /* 0x000000ffff007224 */ /* 0x000fe200078e005a */
[----:B------:R-:W-:Y:S01]  /*2a90*/  PRMT R94, R88, 0x7610, R94 ;  /* 0x00007610585e7816 */ /* 0x000fe2000000005e */
[----:B------:R-:W-:Y:S08]  /*2aa0*/  BRA `(.L_x_45) ;  /* 0x00000000000c7947 */ /* 0x000ff00003800000 */
.L_x_44:
[----:B------:R-:W-:Y:S01]  /*2ab0*/  FSETP.EQ.AND P3, PT, R90, RZ, PT ;  /* 0x000000ff5a00720b */ /* 0x000fe20003f62000 */
[--C-:B------:R-:W-:Y:S02]  /*2ac0*/  IMAD.MOV.U32 R93, RZ, RZ, R90.reuse ;  /* 0x000000ffff5d7224 */ /* 0x100fe400078e005a */
[----:B------:R-:W-:-:S10]  /*2ad0*/  IMAD.MOV.U32 R0, RZ, RZ, R90 ;  /* 0x000000ffff007224 */ /* 0x000fd400078e005a */
.L_x_45:
[----:B------:R-:W-:Y:S05]  /*2ae0*/  BSYNC B0 ;  /* 0x0000000000007941 */ /* 0x000fea0003800000 */
.L_x_43:
[----:B------:R-:W-:Y:S01]  /*2af0*/  LOP3.LUT R89, R89, 0x1, RZ, 0x3c, !PT ;  /* 0x0000000159597812 */ /* 0x000fe200078e3cff */
[--C-:B------:R-:W-:Y:S01]  /*2b00*/  IMAD.MOV.U32 R12, RZ, RZ, R14.reuse ;  /* 0x000000ffff0c7224 */ /* 0x100fe200078e000e */
[----:B------:R-:W-:Y:S01]  /*2b10*/  MOV R20, R14 ;  /* 0x0000000e00147202 */ /* 0x000fe20000000f00 */
[----:B------:R-:W-:Y:S02]  /*2b20*/  IMAD.MOV.U32 R98, RZ, RZ, R14 ;  /* 0x000000ffff627224 */ /* 0x000fe400078e000e */
[----:B------:R-:W-:Y:S01]  /*2b30*/  IMAD.MOV.U32 R3, RZ, RZ, RZ ;  /* 0x000000ffff037224 */ /* 0x000fe200078e00ff */
[----:B------:R-:W-:Y:S06]  /*2b40*/  @!P2 BRA `(.L_x_46) ;  /* 0x000000000080a947 */ /* 0x000fec0003800000 */
[----:B------:R-:W3:Y:S01]  /*2b50*/  LDC.64 R10, c[0x0][0x5d0] ;  /* 0x00017400ff0a7b82 */ /* 0x000ee20000000a00 */
[----:B------:R-:W-:Y:S01]  /*2b60*/  SHF.R.U32.HI R6, RZ, 0x5, R6 ;  /* 0x00000005ff067819 */ /* 0x000fe20000011606 */
[----:B------:R-:W-:Y:S01]  /*2b70*/  USHF.R.S32.HI UR4, URZ, 0x1f, UR47 ;  /* 0x0000001f3f047899 */ /* 0x000fe2000801142f */
[----:B------:R-:W-:-:S03]  /*2b80*/  ISETP.GE.AND P1, PT, R97, 0x1, PT ;  /* 0x000000016100780c */ /* 0x000fc60003f26270 */
[----:B--2---:R-:W-:Y:S01]  /*2b90*/  IMAD.SHL.U32 R4, R6, 0x10, RZ ;  /* 0x0000001006047824 */ /* 0x004fe200078e00ff */
[C---:B------:R-:W-:Y:S02]  /*2ba0*/  ISETP.LT.OR P5, PT, R95.reuse, 0x1, !P1 ;  /* 0x000000015f00780c */ /* 0x040fe40004fa1670 */
[----:B------:R-:W-:Y:S02]  /*2bb0*/  ISETP.LT.OR P4, PT, R95, 0x81, !P1 ;  /* 0x000000815f00780c */ /* 0x000fe40004f81670 */
[----:B------:R-:W-:-:S05]  /*2bc0*/  LOP3.LUT R4, R4, 0xfffffff0, R7, 0xe2, !PT ;  /* 0xfffffff004047812 */ /* 0x000fca00078ee207 */
[----:B------:R-:W-:-:S05]  /*2bd0*/  VIADD R4, R4, UR46 ;  /* 0x0000002e04047c36 */ /* 0x000fca0008000000 */
[--C-:B------:R-:W-:Y:S01]  /*2be0*/  SHF.R.S32.HI R5, RZ, 0x1f, R4.reuse ;  /* 0x0000001fff057819 */ /* 0x100fe20000011404 */
[C---:B---3--:R-:W-:Y:S02]  /*2bf0*/  IMAD R6, R10.reuse, UR4, RZ ;  /* 0x000000040a067c24 */ /* 0x048fe4000f8e02ff */
[----:B------:R-:W-:-:S04]  /*2c00*/  IMAD.WIDE.U32 R4, R10, UR47, R4 ;  /* 0x0000002f0a047c25 */ /* 0x000fc8000f8e0004 */
[----:B------:R-:W-:Y:S01]  /*2c10*/  IMAD R7, R11, UR47, R6 ;  /* 0x0000002f0b077c24 */ /* 0x000fe2000f8e0206 */
[----:B------:R-:W-:-:S03]  /*2c20*/  LEA R6, P2, R4, R8, 0x1 ;  /* 0x0000000804067211 */ /* 0x000fc600078408ff */
[----:B------:R-:W-:-:S05]  /*2c30*/  IMAD.IADD R5, R5, 0x1, R7 ;  /* 0x0000000105057824 */ /* 0x000fca00078e0207 */
[----:B------:R-:W-:Y:S02]  /*2c40*/  LEA.HI.X R7, R4, R9, R5, 0x1, P2 ;  /* 0x0000000904077211 */ /* 0x000fe400010f0c05 */
[C---:B------:R-:W-:Y:S02]  /*2c50*/  ISETP.LT.OR P2, PT, R95.reuse, 0x9, !P1 ;  /* 0x000000095f00780c */ /* 0x040fe40004f41670 */
[----:B------:R-:W-:Y:S01]  /*2c60*/  ISETP.LT.OR P1, PT, R95, 0x89, !P1 ;  /* 0x000000895f00780c */ /* 0x000fe20004f21670 */
[----:B------:R-:W2:Y:S04]  /*2c70*/  @!P5 LDG.E.U16 R8, desc[UR40][R6.64] ;  /* 0x000000280608d981 */ /* 0x000ea8000c1e1500 */
[----:B------:R-:W3:Y:S06]  /*2c80*/  @!P4 LDG.E.U16 R4, desc[UR40][R6.64+0x100] ;  /* 0x000100280604c981 */ /* 0x000eec000c1e1500 */
[----:B------:R-:W4:Y:S04]  /*2c90*/  @!P2 LDG.E.U16 R5, desc[UR40][R6.64+0x10] ;  /* 0x000010280605a981 */ /* 0x000f28000c1e1500 */
[----:B------:R-:W4:Y:S01]  /*2ca0*/  @!P1 LDG.E.U16 R9, desc[UR40][R6.64+0x110] ;  /* 0x0001102806099981 */ /* 0x000f22000c1e1500 */
[----:B------:R-:W-:-:S02]  /*2cb0*/  IMAD.MOV.U32 R98, RZ, RZ, RZ ;  /* 0x000000ffff627224 */ /* 0x000fc400078e00ff */
[----:B------:R-:W-:Y:S01]  /*2cc0*/  IMAD.MOV.U32 R14, RZ, RZ, RZ ;  /* 0x000000ffff0e7224 */ /* 0x000fe200078e00ff */
[----:B--2---:R-:W-:Y:S02]  /*2cd0*/  @!P5 PRMT R98, R8, 0x5410, RZ ;  /* 0x000054100862d816 */ /* 0x004fe400000000ff */
[----:B---3--:R-:W-:Y:S02]  /*2ce0*/  @!P4 PRMT R14, R4, 0x5410, RZ ;  /* 0x00005410040ec816 */ /* 0x008fe400000000ff */
[----:B----4-:R-:W-:Y:S02]  /*2cf0*/  @!P2 PRMT R98, R98, 0x5410, R5 ;  /* 0x000054106262a816 */ /* 0x010fe40000000005 */
[----:B------:R-:W-:-:S03]  /*2d00*/  @!P1 PRMT R14, R14, 0x5410, R9 ;  /* 0x000054100e0e9816 */ /* 0x000fc60000000009 */
[C---:B------:R-:W-:Y:S01]  /*2d10*/  IMAD.U32 R20, R98.reuse, 0x10000, RZ ;  /* 0x0001000062147824 */ /* 0x040fe200078e00ff */
[----:B------:R-:W-:Y:S01]  /*2d20*/  LOP3.LUT R98, R98, 0xffff0000, RZ, 0xc0, !PT ;  /* 0xffff000062627812 */ /* 0x000fe200078ec0ff */
[C---:B------:R-:W-:Y:S01]  /*2d30*/  IMAD.U32 R12, R14.reuse, 0x10000, RZ ;  /* 0x000100000e0c7824 */ /* 0x040fe200078e00ff */
[----:B------:R-:W-:-:S07]  /*2d40*/  LOP3.LUT R14, R14, 0xffff0000, RZ, 0xc0, !PT ;  /* 0xffff00000e0e7812 */ /* 0x000fce00078ec0ff */
.L_x_46:
[----:B------:R-:W-:Y:S01]  /*2d50*/  BSSY B0, `(.L_x_47) ;  /* 0x0000027000007945 */ /* 0x000fe20003800000 */
[----:B------:R-:W-:Y:S02]  /*2d60*/  CS2R R6, SRZ ;  /* 0x0000000000067805 */ /* 0x000fe4000001ff00 */
[----:B--2---:R-:W-:Y:S02]  /*2d70*/  CS2R R4, SRZ ;  /* 0x0000000000047805 */ /* 0x004fe4000001ff00 */
[----:B------:R-:W-:Y:S02]  /*2d80*/  CS2R R10, SRZ ;  /* 0x00000000000a7805 */ /* 0x000fe4000001ff00 */
[----:B------:R-:W-:Y:S01]  /*2d90*/  CS2R R8, SRZ ;  /* 0x0000000000087805 */ /* 0x000fe2000001ff00 */
[----:B------:R-:W-:Y:S06]  /*2da0*/  @P0 BRA `(.L_x_48) ;  /* 0x0000000000840947 */ /* 0x000fec0003800000 */
[----:B------:R-:W-:-:S13]  /*2db0*/  ISETP.NE.AND P1, PT, R100, 0x3, PT ;  /* 0x000000036400780c */ /* 0x000fda0003f25270 */
[----:B------:R-:W-:Y:S05]  /*2dc0*/  @!P1 BRA `(.L_x_49) ;  /* 0x0000000000049947 */ /* 0x000fea0003800000 */
[----:B------:R-:W-:Y:S01]  /*2dd0*/  BPT.TRAP 0x1 ;  /* 0x000000040000795c */ /* 0x000fe20000300000 */
.L_x_49:
[----:B------:R-:W-:Y:S01]  /*2de0*/  SHF.L.U32 R4, R89, 0x1f, RZ ;  /* 0x0000001f59047819 */ /* 0x000fe200000006ff */
[----:B------:R-:W-:Y:S01]  /*2df0*/  BSSY B1, `(.L_x_50) ;  /* 0x0000005000017945 */ /* 0x000fe20003800000 */
[----:B------:R-:W-:Y:S02]  /*2e00*/  IMAD.MOV.U32 R3, RZ, RZ, 0x1 ;  /* 0x00000001ff037424 */ /* 0x000fe400078e00ff */
[----:B------:R-:W2:Y:S01]  /*2e10*/  SYNCS.PHASECHK.TRANS64.TRYWAIT P1, [UR52+0x40], R4 ;  /* 0x00004004ff0075a7 */ /* 0x000ea20008020174 */
[----:B------:R-:W-:Y:S01]  /*2e20*/  IMAD.MOV.U32 R6, RZ, RZ, RZ ;  /* 0x000000ffff067224 */ /* 0x000fe200078e00ff */
[----:B--2---:R-:W-:Y:S06]  /*2e30*/  @!P1 BRA `(.L_x_51) ;  /* 0x0000005400249947 */ /* 0x004fec0003800000 */
.L_x_167:
[----:B------:R-:W-:Y:S05]  /*2e40*/  BSYNC B1 ;  /* 0x0000000000017941 */ /* 0x000fea0003800000 */
.L_x_50:
[----:B--2---:R-:W-:Y:S02]  /*2e50*/  CS2R R4, SRZ ;  /* 0x0000000000047805 */ /* 0x004fe4000001ff00 */
[----:B------:R-:W-:Y:S02]  /*2e60*/  CS2R R10, SRZ ;  /* 0x00000000000a7805 */ /* 0x000fe4000001ff00 */
[----:B------:R-:W-:Y:S01]  /*2e70*/  CS2R R8, SRZ ;  /* 0x0000000000087805 */ /* 0x000fe2000001ff00 */
[----:B------:R-:W-:Y:S06]  /*2e80*/  @P3 BRA `(.L_x_48) ;  /* 0x00000000004c3947 */ /* 0x000fec0003800000 */
[C---:B------:R-:W-:Y:S01]  /*2e90*/  IMAD.SHL.U32 R5, R18.reuse, 0x20, RZ ;  /* 0x0000002012057824 */ /* 0x040fe200078e00ff */
[C---:B------:R-:W-:Y:S01]  /*2ea0*/  SHF.L.U32 R4, R18.reuse, 0x4, RZ ;  /* 0x0000000412047819 */ /* 0x040fe200000006ff */
[----:B------:R-:W-:Y:S01]  /*2eb0*/  IMAD.SHL.U32 R9, R18, 0x4, RZ ;  /* 0x0000000412097824 */ /* 0x000fe200078e00ff */
[----:B------:R-:W-:Y:S01]  /*2ec0*/  SHF.R.U32.HI R7, RZ, 0x1, R18 ;  /* 0x00000001ff077819 */ /* 0x000fe20000011612 */
[----:B------:R-:W-:Y:S05]  /*2ed0*/  WARPSYNC.ALL ;  /* 0x0000000000007948 */ /* 0x000fea0003800000 */
[----:B------:R-:W-:Y:S02]  /*2ee0*/  LOP3.LUT R4, R4, 0xe00, RZ, 0xc0, !PT ;  /* 0x00000e0004047812 */ /* 0x000fe400078ec0ff */
[----:B------:R-:W-:-:S02]  /*2ef0*/  LOP3.LUT R6, R5, 0xc0, RZ, 0xc0, !PT ;  /* 0x000000c005067812 */ /* 0x000fc400078ec0ff */
[----:B------:R-:W-:Y:S02]  /*2f00*/  LOP3.LUT R4, R4, 0x20, R5, 0xf8, !PT ;  /* 0x0000002004047812 */ /* 0x000fe400078ef805 */
[----:B------:R-:W-:Y:S02]  /*2f10*/  LOP3.LUT R6, R6, 0x8, R7, 0xf8, !PT ;  /* 0x0000000806067812 */ /* 0x000fe400078ef807 */
[----:B------:R-:W-:Y:S02]  /*2f20*/  LOP3.LUT R4, R4, 0x100, R5, 0xf8, !PT ;  /* 0x0000010004047812 */ /* 0x000fe400078ef805 */
[----:B------:R-:W-:Y:S02]  /*2f30*/  LOP3.LUT R9, R6, 0x18, R9, 0x78, !PT ;  /* 0x0000001806097812 */ /* 0x000fe400078e7809 */
[----:B------:R-:W-:Y:S02]  /*2f40*/  LOP3.LUT P1, RZ, R18, 0x4, RZ, 0xc0, !PT ;  /* 0x0000000412ff7812 */ /* 0x000fe4000782c0ff */
[----:B------:R-:W-:-:S04]  /*2f50*/  LOP3.LUT R4, R4, R9, RZ, 0xfc, !PT ;  /* 0x0000000904047212 */ /* 0x000fc800078efcff */
[----:B------:R-:W-:-:S05]  /*2f60*/  LEA R8, R4, UR52, 0x1 ;  /* 0x0000003404087c11 */ /* 0x000fca000f8e08ff */
[C---:B------:R-:W-:Y:S02]  /*2f70*/  VIADD R5, R8.reuse, 0x200 ;  /* 0x0000020008057836 */ /* 0x040fe40000000000 */
[----:B------:R-:W-:Y:S02]  /*2f80*/  VIADD R4, R8, 0x220 ;  /* 0x0000022008047836 */ /* 0x000fe40000000000 */
[----:B------:R-:W-:Y:S01]  /*2f90*/  @P1 VIADD R4, R5, 0xffffffe0 ;  /* 0xffffffe005041836 */ /* 0x000fe20000000000 */
[----:B------:R-:W2:Y:S05]  /*2fa0*/  LDSM.16.M88.4 R8, [R8+0x200] ;  /* 0x000200000808783b */ /* 0x000eaa0000000200 */
[----:B------:R-:W3:Y:S02]  /*2fb0*/  LDSM.16.M88.4 R4, [R4] ;  /* 0x000000000404783b */ /* 0x000ee40000000200 */
.L_x_48:
[----:B------:R-:W-:Y:S05]  /*2fc0*/  BSYNC B0 ;  /* 0x0000000000007941 */ /* 0x000fea0003800000 */
.L_x_47:
[C---:B------:R-:W-:Y:S01]  /*2fd0*/  IMAD.SHL.U32 R107, R18.reuse, 0x20, RZ ;  /* 0x00000020126b7824 */ /* 0x040fe200078e00ff */
[----:B------:R-:W-:Y:S01]  /*2fe0*/  SHF.R.U32.HI R102, RZ, 0x1, R18 ;  /* 0x00000001ff667819 */ /* 0x000fe20000011612 */
[----:B------:R-:W-:Y:S01]  /*2ff0*/  IMAD.SHL.U32 R23, R18, 0x10, RZ ;  /* 0x0000001012177824 */ /* 0x000fe200078e00ff */
[----:B---3--:R-:W-:Y:S01]  /*3000*/  LOP3.LUT R109, R4, 0xffff0000, RZ, 0xc0, !PT ;  /* 0xffff0000046d7812 */ /* 0x008fe200078ec0ff */
[----:B--2---:R-:W-:Y:S01]  /*3010*/  IMAD.U32 R13, R8, 0x10000, RZ ;  /* 0x00010000080d7824 */ /* 0x004fe200078e00ff */
[----:B------:R-:W-:Y:S01]  /*3020*/  LOP3.LUT R15, R107, 0xc0, RZ, 0xc0, !PT ;  /* 0x000000c06b0f7812 */ /* 0x000fe200078ec0ff */
[----:B------:R-:W-:Y:S01]  /*3030*/  IMAD.U32 R21, R9, 0x10000, RZ ;  /* 0x0001000009157824 */ /* 0x000fe200078e00ff */
[----:B------:R-:W-:Y:S01]  /*3040*/  SHF.L.U32 R95, R10, 0x10, RZ ;  /* 0x000000100a5f7819 */ /* 0x000fe200000006ff */
[----:B------:R-:W-:Y:S01]  /*3050*/  IMAD.U32 R105, R11, 0x10000, RZ ;  /* 0x000100000b697824 */ /* 0x000fe200078e00ff */
[----:B------:R-:W-:Y:S01]  /*3060*/  LOP3.LUT R102, R15, 0x8, R102, 0xf8, !PT ;  /* 0x000000080f667812 */ /* 0x000fe200078ef866 */
[----:B------:R-:W-:Y:S01]  /*3070*/  IMAD.U32 R111, R5, 0x10000, RZ ;  /* 0x00010000056f7824 */ /* 0x000fe200078e00ff */
[----:B------:R-:W-:Y:S01]  /*3080*/  LOP3.LUT R15, R8, 0xffff0000, RZ, 0xc0, !PT ;  /* 0xffff0000080f7812 */ /* 0x000fe200078ec0ff */
[----:B------:R-:W-:Y:S01]  /*3090*/  IMAD.U32 R115, R6, 0x10000, RZ ;  /* 0x0001000006737824 */ /* 0x000fe200078e00ff */
[----:B------:R-:W-:Y:S01]  /*30a0*/  LOP3.LUT R8, R23, 0xe00, RZ, 0xc0, !PT ;  /* 0x00000e0017087812 */ /* 0x000fe200078ec0ff */
[----:B------:R-:W-:Y:S01]  /*30b0*/  IMAD.U32 R119, R7, 0x10000, RZ ;  /* 0x0001000007777824 */ /* 0x000fe200078e00ff */
[----:B------:R-:W-:Y:S01]  /*30c0*/  LOP3.LUT R23, R9, 0xffff0000, RZ, 0xc0, !PT ;  /* 0xffff000009177812 */ /* 0x000fe200078ec0ff */
[----:B------:R-:W-:Y:S01]  /*30d0*/  IMAD.SHL.U32 R9, R18, 0x4, RZ ;  /* 0x0000000412097824 */ /* 0x000fe200078e00ff */
[--C-:B------:R-:W-:Y:S01]  /*30e0*/  LOP3.LUT R8, R8, 0x20, R107.reuse, 0xf8, !PT ;  /* 0x0000002008087812 */ /* 0x100fe200078ef86b */
[-C--:B------:R-:W-:Y:S01]  /*30f0*/  FMUL R15, R15, R96.reuse ;  /* 0x000000600f0f7220 */ /* 0x080fe20000400000 */
[----:B------:R-:W-:Y:S01]  /*3100*/  LOP3.LUT R97, R10, 0xffff0000, RZ, 0xc0, !PT ;  /* 0xffff00000a617812 */ /* 0x000fe200078ec0ff */
[----:B-----5:R-:W-:Y:S01]  /*3110*/  FFMA R10, R91, R59, R98 ;  /* 0x0000003b5b0a7223 */ /* 0x020fe20000000062 */
[----:B------:R-:W-:Y:S01]  /*3120*/  LOP3.LUT R8, R8, 0x100, R107, 0xf8, !PT ;  /* 0x0000010008087812 */ /* 0x000fe200078ef86b */
[----:B------:R-:W-:Y:S01]  /*3130*/  IMAD.U32 R107, R4, 0x10000, RZ ;  /* 0x00010000046b7824 */ /* 0x000fe200078e00ff */
[----:B------:R-:W-:Y:S01]  /*3140*/  LOP3.LUT R4, R18, 0xff, RZ, 0xc0, !PT ;  /* 0x000000ff12047812 */ /* 0x000fe200078ec0ff */
[----:B------:R-:W-:Y:S01]  /*3150*/  FMUL R21, R21, R96 ;  /* 0x0000006015157220 */ /* 0x000fe20000400000 */
[----:B------:R-:W-:Y:S01]  /*3160*/  LOP3.LUT R9, R102, 0x18, R9, 0x78, !PT ;  /* 0x0000001866097812 */ /* 0x000fe200078e7809 */
[--C-:B------:R-:W-:Y:S01]  /*3170*/  FFMA R102, R91, R61, R20.reuse ;  /* 0x0000003d5b667223 */ /* 0x100fe20000000014 */
[----:B------:R-:W-:Y:S01]  /*3180*/  LOP3.LUT R11, R11, 0xffff0000, RZ, 0xc0, !PT ;  /* 0xffff00000b0b7812 */ /* 0x000fe200078ec0ff */
[----:B------:R-:W-:Y:S01]  /*3190*/  VIADD R4, R4, 0x1f ;  /* 0x0000001f04047836 */ /* 0x000fe20000000000 */
[----:B------:R-:W-:Y:S01]  /*31a0*/  LOP3.LUT R113, R5, 0xffff0000, RZ, 0xc0, !PT ;  /* 0xffff000005717812 */ /* 0x000fe200078ec0ff */
[C-C-:B------:R-:W-:Y:S01]  /*31b0*/  FFMA R5, R91.reuse, R60, R20.reuse ;  /* 0x0000003c5b057223 */ /* 0x140fe20000000014 */
[----:B------:R-:W-:Y:S01]  /*31c0*/  LOP3.LUT R117, R6, 0xffff0000, RZ, 0xc0, !PT ;  /* 0xffff000006757812 */ /* 0x000fe200078ec0ff */
[----:B------:R-:W-:Y:S01]  /*31d0*/  FFMA R6, R91, R57, R20 ;  /* 0x000000395b067223 */ /* 0x000fe20000000014 */
[----:B------:R-:W-:Y:S01]  /*31e0*/  LOP3.LUT R121, R7, 0xffff0000, RZ, 0xc0, !PT ;  /* 0xffff000007797812 */ /* 0x000fe200078ec0ff */
[C---:B------:R-:W-:Y:S01]  /*31f0*/  FFMA R7, R91.reuse, R62, R98 ;  /* 0x0000003e5b077223 */ /* 0x040fe20000000062 */
[----:B------:R-:W-:Y:S01]  /*3200*/  ISETP.GT.U32.AND P1, PT, R4, 0x3e, PT ;  /* 0x0000003e0400780c */ /* 0x000fe20003f24070 */
[C---:B------:R-:W-:Y:S01]  /*3210*/  FFMA R4, R91.reuse, R56, R20 ;  /* 0x000000385b047223 */ /* 0x040fe20000000014 */
[----:B------:R-:W-:Y:S01]  /*3220*/  LOP3.LUT R104, R8, R9, RZ, 0xfc, !PT ;  /* 0x0000000908687212 */ /* 0x000fe200078efcff */
[C---:B------:R-:W-:Y:S01]  /*3230*/  FFMA R8, R91.reuse, R58, R98 ;  /* 0x0000003a5b087223 */ /* 0x040fe20000000062 */
[----:B------:R-:W-:Y:S01]  /*3240*/  FFMA R9, R91, R64, R20 ;  /* 0x000000405b097223 */ /* 0x000fe20000000014 */
[-C--:B------:R-:W-:Y:S01]  /*3250*/  FMUL R23, R23, R96.reuse ;  /* 0x0000006017177220 */ /* 0x080fe20000400000 */
[C---:B------:R-:W-:Y:S01]  /*3260*/  FFMA R62, R91.reuse, R63, R98 ;  /* 0x0000003f5b3e7223 */ /* 0x040fe20000000062 */
[----:B------:R-:W-:Y:S01]  /*3270*/  FFMA R64, R91, R65, R20 ;  /* 0x000000415b407223 */ /* 0x000fe20000000014 */
[-C--:B------:R-:W-:Y:S01]  /*3280*/  FMUL R56, R95, R96.reuse ;  /* 0x000000605f387220 */ /* 0x080fe20000400000 */
[-C--:B------:R-:W-:Y:S01]  /*3290*/  FMUL R57, R97, R96.reuse ;  /* 0x0000006061397220 */ /* 0x080fe20000400000 */
[-C--:B------:R-:W-:Y:S01]  /*32a0*/  FMUL R58, R105, R96.reuse ;  /* 0x00000060693a7220 */ /* 0x080fe20000400000 */
[-C--:B------:R-:W-:Y:S01]  /*32b0*/  FMUL R59, R11, R96.reuse ;  /* 0x000000600b3b7220 */ /* 0x080fe20000400000 */
[-C--:B------:R-:W-:Y:S01]  /*32c0*/  FMUL R60, R107, R96.reuse ;  /* 0x000000606b3c7220 */ /* 0x080fe20000400000 */
[-C--:B------:R-:W-:Y:S01]  /*32d0*/  FMUL R61, R109, R96.reuse ;  /* 0x000000606d3d7220 */ /* 0x080fe20000400000 */
[----:B------:R-:W-:Y:S01]  /*32e0*/  FMUL R13, R13, R96 ;  /* 0x000000600d0d7220 */ /* 0x000fe20000400000 */
[----:B------:R-:W-:Y:S01]  /*32f0*/  FADD R11, R6, R15 ;  /* 0x0000000f060b7221 */ /* 0x000fe20000000000 */
        /* <DEDUP_REMOVED lines=9> */
[----:B------:R-:W-:Y:S01]  /*3390*/  F2FP.RELU.BF16.F32.PACK_AB R5, R63, R8 ;  /* 0x000000083f05723e */ /* 0x000fe200000018ff */
[----:B------:R-:W-:Y:S01]  /*33a0*/  FFMA R10, R91, R67, R98 ;  /* 0x000000435b0a7223 */ /* 0x000fe20000000062 */
[----:B------:R-:W-:Y:S01]  /*33b0*/  F2FP.RELU.BF16.F32.PACK_AB R6, R65, R6 ;  /* 0x000000064106723e */ /* 0x000fe200000018ff */
[----:B------:R-:W-:Y:S01]  /*33c0*/  FMUL R65, R113, R96 ;  /* 0x0000006071417220 */ /* 0x000fe20000400000 */
[----:B------:R-:W-:Y:S01]  /*33d0*/  F2FP.RELU.BF16.F32.PACK_AB R7, R62, R7 ;  /* 0x000000073e07723e */ /* 0x000fe200000018ff */
[C---:B------:R-:W-:Y:S01]  /*33e0*/  FFMA R62, R91.reuse, R69, R20 ;  /* 0x000000455b3e7223 */ /* 0x040fe20000000014 */
[----:B------:R-:W-:Y:S01]  /*33f0*/  F2FP.RELU.BF16.F32.PACK_AB R8, R64, R9 ;  /* 0x000000094008723e */ /* 0x000fe200000018ff */
[----:B------:R-:W-:Y:S01]  /*3400*/  FFMA R9, R91, R66, R98 ;  /* 0x000000425b097223 */ /* 0x000fe20000000062 */
[----:B------:R-:W-:Y:S01]  /*3410*/  F2FP.RELU.BF16.F32.PACK_AB R4, R11, R4 ;  /* 0x000000040b04723e */ /* 0x000fe200000018ff */
[----:B------:R-:W-:Y:S01]  /*3420*/  FMUL R64, R111, R96 ;  /* 0x000000606f407220 */ /* 0x000fe20000400000 */
[----:B------:R-:W-:Y:S01]  /*3430*/  FFMA R11, R91, R68, R20 ;  /* 0x000000445b0b7223 */ /* 0x000fe20000000014 */
[-C--:B------:R-:W-:Y:S01]  /*3440*/  FMUL R66, R115, R96.reuse ;  /* 0x0000006073427220 */ /* 0x080fe20000400000 */
[----:B------:R-:W-:Y:S01]  /*3450*/  FMUL R69, R117, R96 ;  /* 0x0000006075457220 */ /* 0x000fe20000400000 */
[C-C-:B------:R-:W-:Y:S01]  /*3460*/  FFMA R70, R91.reuse, R70, R98.reuse ;  /* 0x000000465b467223 */ /* 0x140fe20000000062 */
[----:B------:R-:W-:Y:S01]  /*3470*/  FFMA R71, R91, R71, R98 ;  /* 0x000000475b477223 */ /* 0x000fe20000000062 */
[----:B------:R-:W-:-:S02]  /*3480*/  IMAD.MOV.U32 R63, RZ, RZ, 0x20 ;  /* 0x00000020ff3f7424 */ /* 0x000fc400078e00ff */
[-C--:B------:R-:W-:Y:S01]  /*3490*/  FMUL R67, R119, R96.reuse ;  /* 0x0000006077437220 */ /* 0x080fe20000400000 */
[----:B------:R-:W-:Y:S01]  /*34a0*/  FMUL R68, R121, R96 ;  /* 0x0000006079447220 */ /* 0x000fe20000400000 */
[----:B------:R-:W-:Y:S01]  /*34b0*/  LOP3.LUT P2, RZ, R18, 0x4, RZ, 0xc0, !PT ;  /* 0x0000000412ff7812 */ /* 0x000fe2000784c0ff */
[----:B------:R-:W-:Y:S01]  /*34c0*/  FADD R9, R9, R64 ;  /* 0x0000004009097221 */ /* 0x000fe20000000000 */
[----:B------:R-:W-:Y:S01]  /*34d0*/  FADD R10, R10, R65 ;  /* 0x000000410a0a7221 */ /* 0x000fe20000000000 */
[----:B------:R-:W-:Y:S01]  /*34e0*/  FADD R11, R11, R66 ;  /* 0x000000420b0b7221 */ /* 0x000fe20000000000 */
[----:B------:R-:W-:Y:S01]  /*34f0*/  FADD R102, R62, R69 ;  /* 0x000000453e667221 */ /* 0x000fe20000000000 */
[----:B------:R-:W-:Y:S01]  /*3500*/  FADD R70, R70, R67 ;  /* 0x0000004346467221 */ /* 0x000fe20000000000 */
[----:B------:R-:W-:Y:S01]  /*3510*/  FADD R71, R71, R68 ;  /* 0x0000004447477221 */ /* 0x000fe20000000000 */
[----:B------:R-:W-:Y:S01]  /*3520*/  SEL R62, R63, 0xffffffe0, !P2 ;  /* 0xffffffe03f3e7807 */ /* 0x000fe20005000000 */
[----:B------:R-:W-:Y:S05]  /*3530*/  WARPSYNC.ALL ;  /* 0x0000000000007948 */ /* 0x000fea0003800000 */
[----:B------:R-:W-:Y:S01]  /*3540*/  LEA R63, R104, UR52, 0x1 ;  /* 0x00000034683f7c11 */ /* 0x000fe2000f8e08ff */
[----:B------:R-:W-:Y:S01]  /*3550*/  BSSY B0, `(.L_x_52) ;  /* 0x0000015000007945 */ /* 0x000fe20003800000 */
[----:B------:R-:W-:-:S02]  /*3560*/  F2FP.RELU.BF16.F32.PACK_AB R9, R10, R9 ;  /* 0x000000090a09723e */ /* 0x000fc400000018ff */
[----:B------:R-:W-:Y:S01]  /*3570*/  F2FP.RELU.BF16.F32.PACK_AB R10, R102, R11 ;  /* 0x0000000b660a723e */ /* 0x000fe200000018ff */
[----:B------:R2:W-:Y:S01]  /*3580*/  STSM.16.M88.4 [R63+0x200], R4 ;  /* 0x000200043f007844 */ /* 0x0005e20000000200 */
[----:B------:R-:W-:Y:S02]  /*3590*/  F2FP.RELU.BF16.F32.PACK_AB R11, R71, R70 ;  /* 0x00000046470b723e */ /* 0x000fe400000018ff */
[----:B------:R-:W-:-:S05]  /*35a0*/  IADD3 R70, R62, 0x200, R63 ;  /* 0x000002003e467810 */ /* 0x000fca0007ffe03f */
[----:B------:R2:W-:Y:S01]  /*35b0*/  STSM.16.M88.4 [R70], R8 ;  /* 0x0000000846007844 */ /* 0x0005e20000000200 */
[----:B------:R-:W-:Y:S01]  /*35c0*/  @!PT LDS RZ, [RZ] ;  /* 0x00000000fffff984 */ /* 0x000fe20000000800 */
[----:B------:R-:W-:Y:S01]  /*35d0*/  @!PT LDS RZ, [RZ] ;  /* 0x00000000fffff984 */ /* 0x000fe20000000800 */
[----:B------:R-:W-:Y:S01]  /*35e0*/  @!PT LDS RZ, [RZ] ;  /* 0x00000000fffff984 */ /* 0x000fe20000000800 */
[----:B------:R-:W-:Y:S01]  /*35f0*/  @!PT LDS RZ, [RZ] ;  /* 0x00000000fffff984 */ /* 0x000fe20000000800 */
[----:B------:R3:W-:Y:S06]  /*3600*/  MEMBAR.ALL.CTA ;  /* 0x0000000000007992 */ /* 0x0007ec0000008000 */
[----:B---3--:R-:W3:Y:S02]  /*3610*/  FENCE.VIEW.ASYNC.S ;  /* 0x00000000000073c6 */ /* 0x008ee40000000000 */
[----:B---3--:R-:W-:Y:S06]  /*3620*/  BAR.SYNC.DEFER_BLOCKING 0x1, 0x100 ;  /* 0x0044000000007b1d */ /* 0x008fec0000010000 */
[----:B------:R-:W-:Y:S05]  /*3630*/  @P1 BRA `(.L_x_53) ;  /* 0x0000000000181947 */ /* 0x000fea0003800000 */
[----:B------:R-:W-:Y:S02]  /*3640*/  UIADD3 UR4, UP0, UR54, 0x4f0, URZ ;  /* 0x000004f036047890 */ /* 0x000fe4000ff1e03f */
[----:B------:R-:W-:Y:S02]  /*3650*/  UIADD3 UR44, UR52, 0x200, URZ ;  /* 0x00000200342c7890 */ /* 0x000fe4000fffe03f */
[----:B------:R-:W-:-:S09]  /*3660*/  UIADD3.X UR5, URZ, UR55, URZ, UP0, !UPT ;  /* 0x000000373f057290 */ /* 0x000fd200087fe43f */
[----:B------:R3:W-:Y:S01]  /*3670*/  UTMASTG.3D [UR44], [UR4] ;  /* 0x0000002c040073b5 */ /* 0x0007e20008010000 */
[----:B------:R0:W-:Y:S01]  /*3680*/  UTMACMDFLUSH ;  /* 0x00000000000079b7 */ /* 0x0001e20000000000 */
[----:B---3--:R-:W-:-:S04]  /*3690*/  DEPBAR.LE SB0, 0x1 ;  /* 0x000080400000791a */ /* 0x008fc80000000000 */
.L_x_53:
[----:B------:R-:W-:Y:S05]  /*36a0*/  BSYNC B0 ;  /* 0x0000000000007941 */ /* 0x000fea0003800000 */
.L_x_52:
[----:B------:R-:W-:Y:S01]  /*36b0*/  BAR.SYNC.DEFER_BLOCKING 0x1, 0x100 ;  /* 0x0044000000007b1d */ /* 0x000fe20000010000 */
[----:B------:R-:W-:-:S13]  /*36c0*/  ISETP.NE.AND P2, PT, RZ, UR43, PT ;  /* 0x0000002bff007c0c */ /* 0x000fda000bf45270 */
[----:B------:R-:W-:Y:S05]  /*36d0*/  @!P2 BRA `(.L_x_54) ;  /* 0x000000000034a947 */ /* 0x000fea0003800000 */
[----:B------:R-:W-:Y:S04]  /*36e0*/  BSSY B0, `(.L_x_55) ;  /* 0x0000009000007945 */ /* 0x000fe80003800000 */
[----:B------:R-:W-:Y:S05]  /*36f0*/  @P0 BRA `(.L_x_56) ;  /* 0x00000000001c0947 */ /* 0x000fea0003800000 */
[----:B------:R-:W-:-:S13]  /*3700*/  ISETP.NE.AND P2, PT, R100, 0x3, PT ;  /* 0x000000036400780c */ /* 0x000fda0003f45270 */
[----:B------:R-:W-:Y:S05]  /*3710*/  @!P2 BRA `(.L_x_57) ;  /* 0x000000000004a947 */ /* 0x000fea0003800000 */
[----:B------:R-:W-:Y:S01]  /*3720*/  BPT.TRAP 0x1 ;  /* 0x000000040000795c */ /* 0x000fe20000300000 */
.L_x_57:
[----:B------:R-:W-:-:S04]  /*3730*/  ULEA UR4, UR42, UR52, 0x3 ;  /* 0x000000342a047291 */ /* 0x000fc8000f8e183f */
[----:B------:R-:W-:-:S04]  /*3740*/  UIADD3 UR4, UR4, 0x60, URZ ;  /* 0x0000006004047890 */ /* 0x000fc8000fffe03f */
[----:B------:R-:W-:-:S09]  /*3750*/  UPRMT UR4, UR51, 0x654, UR4 ;  /* 0x0000065433047896 */ /* 0x000fd20008000004 */
[----:B------:R-:W-:Y:S03]  /*3760*/  SYNCS.ARRIVE.TRANS64.RED.A1T0 RZ, [UR4], RZ ;  /* 0x000000ffffff79a7 */ /* 0x000fe60008100404 */
.L_x_56:
[----:B------:R-:W-:Y:S05]  /*3770*/  BSYNC B0 ;  /* 0x0000000000007941 */ /* 0x000fea0003800000 */
.L_x_55:
[----:B------:R-:W-:-:S04]  /*3780*/  UIADD3 UR42, UR42, 0x1, URZ ;  /* 0x000000012a2a7890 */ /* 0x000fc8000fffe03f */
[----:B------:R-:W-:-:S04]  /*3790*/  UISETP.NE.AND UP0, UPT, UR42, 0x4, UPT ;  /* 0x000000042a00788c */ /* 0x000fc8000bf05270 */
[----:B------:R-:W-:-:S12]  /*37a0*/  USEL UR42, UR42, URZ, UP0 ;  /* 0x0000003f2a2a7287 */ /* 0x000fd80008000000 */
.L_x_54:
[----:B------:R-:W-:Y:S04]  /*37b0*/  BSSY B0, `(.L_x_58) ;  /* 0x0000032000007945 */ /* 0x000fe80003800000 */
[----:B------:R-:W-:Y:S05]  /*37c0*/  @P0 BRA `(.L_x_59) ;  /* 0x0000000000c00947 */ /* 0x000fea0003800000 */
[----:B------:R-:W-:-:S13]  /*37d0*/  ISETP.NE.AND P2, PT, R100, 0x3, PT ;  /* 0x000000036400780c */ /* 0x000fda0003f45270 */
[----:B------:R-:W-:Y:S05]  /*37e0*/  @!P2 BRA `(.L_x_60) ;  /* 0x000000000004a947 */ /* 0x000fea0003800000 */
[----:B------:R-:W-:Y:S01]  /*37f0*/  BPT.TRAP 0x1 ;  /* 0x000000040000795c */ /* 0x000fe20000300000 */
.L_x_60:
[----:B--2---:R-:W-:Y:S01]  /*3800*/  LEA R4, R3, UR52, 0x3 ;  /* 0x0000003403047c11 */ /* 0x004fe2000f8e18ff */
[----:B------:R-:W-:Y:S01]  /*3810*/  BSSY B1, `(.L_x_61) ;  /* 0x0000004000017945 */ /* 0x000fe20003800000 */
[----:B------:R-:W-:-:S04]  /*3820*/  SHF.L.U32 R5, R89, 0x1f, RZ ;  /* 0x0000001f59057819 */ /* 0x000fc800000006ff */
[----:B------:R-:W2:Y:S02]  /*3830*/  SYNCS.PHASECHK.TRANS64.TRYWAIT P2, [R4+URZ+0x40], R5 ;  /* 0x00004005040075a7 */ /* 0x000ea4000804017f */
[----:B--2---:R-:W-:Y:S05]  /*3840*/  @!P2 BRA `(.L_x_62) ;  /* 0x0000004800b8a947 */ /* 0x004fea0003800000 */
.L_x_168:
[----:B------:R-:W-:Y:S05]  /*3850*/  BSYNC B1 ;  /* 0x0000000000017941 */ /* 0x000fea0003800000 */
.L_x_61:
[----:B------:R-:W-:Y:S05]  /*3860*/  @P3 BRA `(.L_x_63) ;  /* 0x0000000000943947 */ /* 0x000fea0003800000 */
[----:B--2---:R-:W-:Y:S01]  /*3870*/  IMAD R5, R3, 0x2000, R63 ;  /* 0x0000200003057824 */ /* 0x004fe200078e023f */
[----:B------:R-:W-:Y:S05]  /*3880*/  WARPSYNC.ALL ;  /* 0x0000000000007948 */ /* 0x000fea0003800000 */
[----:B------:R-:W-:Y:S01]  /*3890*/  IADD3 R64, R62, R5, RZ ;  /* 0x000000053e407210 */ /* 0x000fe20007ffe0ff */
[----:B------:R-:W2:Y:S05]  /*38a0*/  LDSM.16.M88.4 R8, [R5+0x200] ;  /* 0x000200000508783b */ /* 0x000eaa0000000200 */
[----:B------:R-:W3:Y:S01]  /*38b0*/  LDSM.16.M88.4 R64, [R64+0x200] ;  /* 0x000200004040783b */ /* 0x000ee20000000200 */
[----:B--2---:R-:W-:Y:S01]  /*38c0*/  IMAD.U32 R21, R9, 0x10000, RZ ;  /* 0x0001000009157824 */ /* 0x004fe200078e00ff */
[C---:B------:R-:W-:Y:S01]  /*38d0*/  LOP3.LUT R15, R8.reuse, 0xffff0000, RZ, 0xc0, !PT ;  /* 0xffff0000080f7812 */ /* 0x040fe200078ec0ff */
[----:B------:R-:W-:Y:S01]  /*38e0*/  IMAD.U32 R59, R11, 0x10000, RZ ;  /* 0x000100000b3b7824 */ /* 0x000fe200078e00ff */
[----:B------:R-:W-:Y:S01]  /*38f0*/  LOP3.LUT R9, R9, 0xffff0000, RZ, 0xc0, !PT ;  /* 0xffff000009097812 */ /* 0x000fe200078ec0ff */
[----:B------:R-:W-:Y:S01]  /*3900*/  IMAD.U32 R13, R8, 0x10000, RZ ;  /* 0x00010000080d7824 */ /* 0x000fe200078e00ff */
[C---:B------:R-:W-:Y:S01]  /*3910*/  LOP3.LUT R57, R10.reuse, 0xffff0000, RZ, 0xc0, !PT ;  /* 0xffff00000a397812 */ /* 0x040fe200078ec0ff */
[----:B---3--:R-:W-:Y:S01]  /*3920*/  IMAD.U32 R69, R65, 0x10000, RZ ;  /* 0x0001000041457824 */ /* 0x008fe200078e00ff */
[----:B------:R-:W-:Y:S01]  /*3930*/  LOP3.LUT R11, R11, 0xffff0000, RZ, 0xc0, !PT ;  /* 0xffff00000b0b7812 */ /* 0x000fe200078ec0ff */
[----:B------:R-:W-:Y:S01]  /*3940*/  IMAD.U32 R7, R10, 0x10000, RZ ;  /* 0x000100000a077824 */ /* 0x000fe200078e00ff */
[C---:B------:R-:W-:Y:S01]  /*3950*/  LOP3.LUT R61, R64.reuse, 0xffff0000, RZ, 0xc0, !PT ;  /* 0xffff0000403d7812 */ /* 0x040fe200078ec0ff */
[----:B------:R-:W-:Y:S01]  /*3960*/  IMAD.U32 R5, R64, 0x10000, RZ ;  /* 0x0001000040057824 */ /* 0x000fe200078e00ff */
[----:B------:R-:W-:Y:S01]  /*3970*/  LOP3.LUT R65, R65, 0xffff0000, RZ, 0xc0, !PT ;  /* 0xffff000041417812 */ /* 0x000fe200078ec0ff */
[C---:B------:R-:W-:Y:S01]  /*3980*/  IMAD.U32 R71, R66.reuse, 0x10000, RZ ;  /* 0x0001000042477824 */ /* 0x040fe200078e00ff */
[----:B------:R-:W-:Y:S01]  /*3990*/  LOP3.LUT R95, R66, 0xffff0000, RZ, 0xc0, !PT ;  /* 0xffff0000425f7812 */ /* 0x000fe200078ec0ff */
[C---:B------:R-:W-:Y:S01]  /*39a0*/  IMAD.U32 R97, R67.reuse, 0x10000, RZ ;  /* 0x0001000043617824 */ /* 0x040fe200078e00ff */
[----:B------:R-:W-:Y:S01]  /*39b0*/  LOP3.LUT R105, R67, 0xffff0000, RZ, 0xc0, !PT ;  /* 0xffff000043697812 */ /* 0x000fe200078ec0ff */
[-C--:B------:R-:W-:Y:S01]  /*39c0*/  FMUL R58, R59, R96.reuse ;  /* 0x000000603b3a7220 */ /* 0x080fe20000400000 */
        /* <DEDUP_REMOVED lines=14> */
[----:B------:R-:W-:-:S07]  /*3ab0*/  FMUL R68, R105, R96 ;  /* 0x0000006069447220 */ /* 0x000fce0000400000 */
.L_x_63:
[----:B------:R-:W-:-:S07]  /*3ac0*/  VIADD R3, R3, 0x1 ;  /* 0x0000000103037836 */ /* 0x000fce0000000000 */
.L_x_59:
[----:B------:R-:W-:Y:S05]  /*3ad0*/  BSYNC B0 ;  /* 0x0000000000007941 */ /* 0x000fea0003800000 */
.L_x_58:
[C-C-:B------:R-:W-:Y:S01]  /*3ae0*/  FFMA R24, R91.reuse, R24, R12.reuse ;  /* 0x000000185b187223 */ /* 0x140fe2000000000c */
[C---:B--2---:R-:W-:Y:S01]  /*3af0*/  FFMA R4, R91.reuse, R25, R12 ;  /* 0x000000195b047223 */ /* 0x044fe2000000000c */
[C-C-:B------:R-:W-:Y:S01]  /*3b00*/  FFMA R26, R91.reuse, R26, R14.reuse ;  /* 0x0000001a5b1a7223 */ /* 0x140fe2000000000e */
[C---:B------:R-:W-:Y:S01]  /*3b10*/  FFMA R6, R91.reuse, R27, R14 ;  /* 0x0000001b5b067223 */ /* 0x040fe2000000000e */
[C-C-:B------:R-:W-:Y:S01]  /*3b20*/  FFMA R5, R91.reuse, R28, R12.reuse ;  /* 0x0000001c5b057223 */ /* 0x140fe2000000000c */
[----:B------:R-:W-:Y:S01]  /*3b30*/  FFMA R8, R91, R29, R12 ;  /* 0x0000001d5b087223 */ /* 0x000fe2000000000c */
[----:B------:R-:W-:Y:S01]  /*3b40*/  FADD R24, R13, R24 ;  /* 0x000000180d187221 */ /* 0x000fe20000000000 */
[----:B------:R-:W-:Y:S01]  /*3b50*/  FADD R7, R15, R4 ;  /* 0x000000040f077221 */ /* 0x000fe20000000000 */
[----:B------:R-:W-:Y:S01]  /*3b60*/  FADD R26, R21, R26 ;  /* 0x0000001a151a7221 */ /* 0x000fe20000000000 */
[----:B------:R-:W-:Y:S01]  /*3b70*/  FADD R9, R23, R6 ;  /* 0x0000000617097221 */ /* 0x000fe20000000000 */
[----:B------:R-:W-:Y:S01]  /*3b80*/  FADD R6, R56, R5 ;  /* 0x0000000538067221 */ /* 0x000fe20000000000 */
[----:B------:R-:W-:Y:S01]  /*3b90*/  FADD R11, R57, R8 ;  /* 0x00000008390b7221 */ /* 0x000fe20000000000 */
[----:B------:R-:W-:Y:S01]  /*3ba0*/  F2FP.RELU.BF16.F32.PACK_AB R4, R7, R24 ;  /* 0x000000180704723e */ /* 0x000fe200000018ff */
[--C-:B------:R-:W-:Y:S01]  /*3bb0*/  FFMA R7, R91, R30, R14.reuse ;  /* 0x0000001e5b077223 */ /* 0x100fe2000000000e */
[----:B------:R-:W-:Y:S01]  /*3bc0*/  F2FP.RELU.BF16.F32.PACK_AB R5, R9, R26 ;  /* 0x0000001a0905723e */ /* 0x000fe200000018ff */
[----:B------:R-:W-:Y:S01]  /*3bd0*/  FFMA R8, R91, R31, R14 ;  /* 0x0000001f5b087223 */ /* 0x000fe2000000000e */
[----:B------:R-:W-:Y:S01]  /*3be0*/  F2FP.RELU.BF16.F32.PACK_AB R6, R11, R6 ;  /* 0x000000060b06723e */ /* 0x000fe200000018ff */
[C-C-:B------:R-:W-:Y:S01]  /*3bf0*/  FFMA R9, R91.reuse, R32, R12.reuse ;  /* 0x000000205b097223 */ /* 0x140fe2000000000c */
[C---:B------:R-:W-:Y:S01]  /*3c00*/  FFMA R10, R91.reuse, R33, R12 ;  /* 0x000000215b0a7223 */ /* 0x040fe2000000000c */
[C-C-:B------:R-:W-:Y:S01]  /*3c10*/  FFMA R11, R91.reuse, R34, R14.reuse ;  /* 0x000000225b0b7223 */ /* 0x140fe2000000000e */
[C---:B------:R-:W-:Y:S01]  /*3c20*/  FFMA R24, R91.reuse, R35, R14 ;  /* 0x000000235b187223 */ /* 0x040fe2000000000e */
        /* <DEDUP_REMOVED lines=15> */
[----:B------:R-:W-:Y:S05]  /*3d20*/  WARPSYNC.ALL ;  /* 0x0000000000007948 */ /* 0x000fea0003800000 */
[----:B------:R-:W-:Y:S01]  /*3d30*/  F2FP.RELU.BF16.F32.PACK_AB R8, R10, R9 ;  /* 0x000000090a08723e */ /* 0x000fe200000018ff */
[----:B------:R2:W-:Y:S01]  /*3d40*/  STSM.16.M88.4 [R63+0x2200], R4 ;  /* 0x002200043f007844 */ /* 0x0005e20000000200 */
[----:B------:R-:W-:Y:S01]  /*3d50*/  F2FP.RELU.BF16.F32.PACK_AB R9, R24, R11 ;  /* 0x0000000b1809723e */ /* 0x000fe200000018ff */
[----:B------:R-:W-:Y:S01]  /*3d60*/  BSSY B0, `(.L_x_64) ;  /* 0x0000016000007945 */ /* 0x000fe20003800000 */
[----:B------:R-:W-:-:S02]  /*3d70*/  F2FP.RELU.BF16.F32.PACK_AB R10, R26, R25 ;  /* 0x000000191a0a723e */ /* 0x000fc400000018ff */
        /* <DEDUP_REMOVED lines=13> */
[----:B------:R-:W-:Y:S02]  /*3e50*/  UIADD3 UR4, UR52, 0x2200, URZ ;  /* 0x0000220034047890 */ /* 0x000fe4000fffe03f */
[----:B------:R-:W-:Y:S01]  /*3e60*/  UIADD3.X UR9, URZ, UR55, URZ, UP0, !UPT ;  /* 0x000000373f097290 */ /* 0x000fe200087fe43f */
[----:B------:R-:W-:Y:S01]  /*3e70*/  UMOV UR5, UR45 ;  /* 0x0000002d00057c82 */ /* 0x000fe20008000000 */
[----:B------:R-:W-:-:S07]  /*3e80*/  UMOV UR7, UR47 ;  /* 0x0000002f00077c82 */ /* 0x000fce0008000000 */
[----:B------:R3:W-:Y:S01]  /*3e90*/  UTMASTG.3D [UR4], [UR8] ;  /* 0x00000004080073b5 */ /* 0x0007e20008010000 */
[----:B------:R0:W-:Y:S01]  /*3ea0*/  UTMACMDFLUSH ;  /* 0x00000000000079b7 */ /* 0x0001e20000000000 */
[----:B---3--:R-:W-:-:S04]  /*3eb0*/  DEPBAR.LE SB0, 0x1 ;  /* 0x000080400000791a */ /* 0x008fc80000000000 */
.L_x_65:
[----:B------:R-:W-:Y:S05]  /*3ec0*/  BSYNC B0 ;  /* 0x0000000000007941 */ /* 0x000fea0003800000 */
.L_x_64:
[----:B------:R-:W-:Y:S06]  /*3ed0*/  BAR.SYNC.DEFER_BLOCKING 0x1, 0x100 ;  /* 0x0044000000007b1d */ /* 0x000fec0000010000 */
[----:B------:R-:W-:Y:S04]  /*3ee0*/  BSSY B0, `(.L_x_66) ;  /* 0x0000009000007945 */ /* 0x000fe80003800000 */
[----:B------:R-:W-:Y:S05]  /*3ef0*/  @P0 BRA `(.L_x_67) ;  /* 0x00000000001c0947 */ /* 0x000fea0003800000 */
[----:B------:R-:W-:-:S13]  /*3f00*/  ISETP.NE.AND P2, PT, R100, 0x3, PT ;  /* 0x000000036400780c */ /* 0x000fda0003f45270 */
[----:B------:R-:W-:Y:S05]  /*3f10*/  @!P2 BRA `(.L_x_68) ;  /* 0x000000000004a947 */ /* 0x000fea0003800000 */
[----:B------:R-:W-:Y:S01]  /*3f20*/  BPT.TRAP 0x1 ;  /* 0x000000040000795c */ /* 0x000fe20000300000 */
.L_x_68:
[----:B------:R-:W-:-:S04]  /*3f30*/  ULEA UR4, UR42, UR52, 0x3 ;  /* 0x000000342a047291 */ /* 0x000fc8000f8e183f */
[----:B------:R-:W-:-:S04]  /*3f40*/  UIADD3 UR4, UR4, 0x60, URZ ;  /* 0x0000006004047890 */ /* 0x000fc8000fffe03f */
[----:B------:R-:W-:-:S09]  /*3f50*/  UPRMT UR4, UR51, 0x654, UR4 ;  /* 0x0000065433047896 */ /* 0x000fd20008000004 */
[----:B------:R-:W-:Y:S03]  /*3f60*/  SYNCS.ARRIVE.TRANS64.RED.A1T0 RZ, [UR4], RZ ;  /* 0x000000ffffff79a7 */ /* 0x000fe60008100404 */
.L_x_67:
[----:B------:R-:W-:Y:S05]  /*3f70*/  BSYNC B0 ;  /* 0x0000000000007941 */ /* 0x000fea0003800000 */
.L_x_66:
[----:B------:R-:W-:Y:S01]  /*3f80*/  UIADD3 UR42, UR42, 0x1, URZ ;  /* 0x000000012a2a7890 */ /* 0x000fe2000fffe03f */
[----:B------:R-:W-:Y:S01]  /*3f90*/  BSSY B0, `(.L_x_69) ;  /* 0x0000039000007945 */ /* 0x000fe20003800000 */
[----:B--2---:R-:W-:Y:S02]  /*3fa0*/  MOV R8, R89 ;  /* 0x0000005900087202 */ /* 0x004fe40000000f00 */
[----:B------:R-:W-:-:S04]  /*3fb0*/  UISETP.NE.AND UP0, UPT, UR42, 0x4, UPT ;  /* 0x000000042a00788c */ /* 0x000fc8000bf05270 */
[----:B------:R-:W-:Y:S01]  /*3fc0*/  USEL UR42, UR42, URZ, UP0 ;  /* 0x0000003f2a2a7287 */ /* 0x000fe20008000000 */
[----:B------:R-:W-:Y:S11]  /*3fd0*/  @P0 BRA `(.L_x_70) ;  /* 0x0000000000d00947 */ /* 0x000ff60003800000 */
[----:B------:R-:W-:-:S13]  /*3fe0*/  ISETP.NE.AND P2, PT, R100, 0x3, PT ;  /* 0x000000036400780c */ /* 0x000fda0003f45270 */
[----:B------:R-:W-:Y:S05]  /*3ff0*/  @!P2 BRA `(.L_x_71) ;  /* 0x000000000004a947 */ /* 0x000fea0003800000 */
[----:B------:R-:W-:Y:S01]  /*4000*/  BPT.TRAP 0x1 ;  /* 0x000000040000795c */ /* 0x000fe20000300000 */
.L_x_71:
[C---:B------:R-:W-:Y:S01]  /*4010*/  LEA R4, R3.reuse, UR52, 0x3 ;  /* 0x0000003403047c11 */ /* 0x040fe2000f8e18ff */
[----:B------:R-:W-:Y:S01]  /*4020*/  VIADD R10, R3, 0x1 ;  /* 0x00000001030a7836 */ /* 0x000fe20000000000 */
[----:B------:R-:W-:Y:S01]  /*4030*/  SHF.L.U32 R5, R89, 0x1f, RZ ;  /* 0x0000001f59057819 */ /* 0x000fe200000006ff */
[----:B------:R-:W-:Y:S03]  /*4040*/  BSSY B1, `(.L_x_72) ;  /* 0x0000005000017945 */ /* 0x000fe60003800000 */
[----:B------:R-:W2:Y:S01]  /*4050*/  SYNCS.PHASECHK.TRANS64.TRYWAIT P2, [R4+URZ+0x40], R5 ;  /* 0x00004005040075a7 */ /* 0x000ea2000804017f */
[----:B------:R-:W-:-:S04]  /*4060*/  ISETP.NE.AND P4, PT, R10, 0x4, PT ;  /* 0x000000040a00780c */ /* 0x000fc80003f85270 */
[----:B------:R-:W-:Y:S01]  /*4070*/  SEL R8, RZ, 0x1, P4 ;  /* 0x00000001ff087807 */ /* 0x000fe20002000000 */
[----:B--2---:R-:W-:Y:S08]  /*4080*/  @!P2 BRA `(.L_x_73) ;  /* 0x0000004000bca947 */ /* 0x004ff00003800000 */
.L_x_169:
[----:B------:R-:W-:Y:S05]  /*4090*/  BSYNC B1 ;  /* 0x0000000000017941 */ /* 0x000fea0003800000 */
.L_x_72:
[----:B------:R-:W-:Y:S05]  /*40a0*/  @P3 BRA `(.L_x_74) ;  /* 0x0000000000943947 */ /* 0x000fea0003800000 */
[----:B------:R-:W-:Y:S01]  /*40b0*/  IMAD R11, R3, 0x2000, R63 ;  /* 0x00002000030b7824 */ /* 0x000fe200078e023f */
[----:B------:R-:W-:Y:S05]  /*40c0*/  WARPSYNC.ALL ;  /* 0x0000000000007948 */ /* 0x000fea0003800000 */
[----:B------:R-:W-:Y:S01]  /*40d0*/  IMAD.IADD R24, R62, 0x1, R11 ;  /* 0x000000013e187824 */ /* 0x000fe200078e020b */
[----:B--2---:R-:W2:Y:S05]  /*40e0*/  LDSM.16.M88.4 R4, [R11+0x200] ;  /* 0x000200000b04783b */ /* 0x004eaa0000000200 */
[----:B------:R-:W3:Y:S01]  /*40f0*/  LDSM.16.M88.4 R24, [R24+0x200] ;  /* 0x000200001818783b */ /* 0x000ee20000000200 */
[----:B--2---:R-:W-:Y:S01]  /*4100*/  IMAD.U32 R21, R5, 0x10000, RZ ;  /* 0x0001000005157824 */ /* 0x004fe200078e00ff */
[C---:B------:R-:W-:Y:S01]  /*4110*/  LOP3.LUT R15, R4.reuse, 0xffff0000, RZ, 0xc0, !PT ;  /* 0xffff0000040f7812 */ /* 0x040fe200078ec0ff */
[----:B------:R-:W-:Y:S01]  /*4120*/  IMAD.U32 R9, R7, 0x10000, RZ ;  /* 0x0001000007097824 */ /* 0x000fe200078e00ff */
[----:B------:R-:W-:Y:S01]  /*4130*/  LOP3.LUT R5, R5, 0xffff0000, RZ, 0xc0, !PT ;  /* 0xffff000005057812 */ /* 0x000fe200078ec0ff */
[----:B------:R-:W-:Y:S01]  /*4140*/  IMAD.U32 R13, R4, 0x10000, RZ ;  /* 0x00010000040d7824 */ /* 0x000fe200078e00ff */
[----:B------:R-:W-:Y:S01]  /*4150*/  LOP3.LUT R57, R6, 0xffff0000, RZ, 0xc0, !PT ;  /* 0xffff000006397812 */ /* 0x000fe200078ec0ff */
[----:B---3--:R-:W-:Y:S01]  /*4160*/  IMAD.U32 R29, R25, 0x10000, RZ ;  /* 0x00010000191d7824 */ /* 0x008fe200078e00ff */
[----:B------:R-:W-:Y:S01]  /*4170*/  LOP3.LUT R7, R7, 0xffff0000, RZ, 0xc0, !PT ;  /* 0xffff000007077812 */ /* 0x000fe200078ec0ff */
[----:B------:R-:W-:Y:S01]  /*4180*/  IMAD.U32 R67, R27, 0x10000, RZ ;  /* 0x000100001b437824 */ /* 0x000fe200078e00ff */
[----:B------:R-:W-:Y:S01]  /*4190*/  LOP3.LUT R61, R24, 0xffff0000, RZ, 0xc0, !PT ;  /* 0xffff0000183d7812 */ /* 0x000fe200078ec0ff */
[----:B------:R-:W-:Y:S01]  /*41a0*/  IMAD.U32 R3, R6, 0x10000, RZ ;  /* 0x0001000006037824 */ /* 0x000fe200078e00ff */
[----:B------:R-:W-:Y:S01]  /*41b0*/  LOP3.LUT R25, R25, 0xffff0000, RZ, 0xc0, !PT ;  /* 0xffff000019197812 */ /* 0x000fe200078ec0ff */
[----:B------:R-:W-:Y:S01]  /*41c0*/  IMAD.U32 R11, R24, 0x10000, RZ ;  /* 0x00010000180b7824 */ /* 0x000fe200078e00ff */
[C---:B------:R-:W-:Y:S01]  /*41d0*/  SHF.L.U32 R31, R26.reuse, 0x10, RZ ;  /* 0x000000101a1f7819 */ /* 0x040fe200000006ff */
[-C--:B------:R-:W-:Y:S01]  /*41e0*/  FMUL R13, R13, R96.reuse ;  /* 0x000000600d0d7220 */ /* 0x080fe20000400000 */
[----:B------:R-:W-:Y:S01]  /*41f0*/  LOP3.LUT R69, R26, 0xffff0000, RZ, 0xc0, !PT ;  /* 0xffff00001a457812 */ /* 0x000fe200078ec0ff */
[-C--:B------:R-:W-:Y:S01]  /*4200*/  FMUL R15, R15, R96.reuse ;  /* 0x000000600f0f7220 */ /* 0x080fe20000400000 */
        /* <DEDUP_REMOVED lines=15> */
.L_x_74:
[----:B------:R-:W-:Y:S02]  /*4300*/  LOP3.LUT R8, R89, R8, RZ, 0x3c, !PT ;  /* 0x0000000859087212 */ /* 0x000fe400078e3cff */
[----:B------:R-:W-:-:S07]  /*4310*/  SEL R3, R10, RZ, P4 ;  /* 0x000000ff0a037207 */ /* 0x000fce0002000000 */
.L_x_70:
[----:B------:R-:W-:Y:S05]  /*4320*/  BSYNC B0 ;  /* 0x0000000000007941 */ /* 0x000fea0003800000 */
.L_x_69:
[C-C-:B------:R-:W-:Y:S01]  /*4330*/  FFMA R72, R91.reuse, R72, R20.reuse ;  /* 0x000000485b487223 */ /* 0x140fe20000000014 */
[C-C-:B--2---:R-:W-:Y:S01]  /*4340*/  FFMA R4, R91.reuse, R73, R20.reuse ;  /* 0x000000495b047223 */ /* 0x144fe20000000014 */
[C-C-:B------:R-:W-:Y:S01]  /*4350*/  FFMA R5, R91.reuse, R76, R20.reuse ;  /* 0x0000004c5b057223 */ /* 0x140fe20000000014 */
[C-C-:B------:R-:W-:Y:S01]  /*4360*/  FFMA R10, R91.reuse, R77, R20.reuse ;  /* 0x0000004d5b0a7223 */ /* 0x140fe20000000014 */
[C-C-:B------:R-:W-:Y:S01]  /*4370*/  FFMA R9, R91.reuse, R80, R20.reuse ;  /* 0x000000505b097223 */ /* 0x140fe20000000014 */
[C-C-:B------:R-:W-:Y:S01]  /*4380*/  FFMA R24, R91.reuse, R81, R20.reuse ;  /* 0x000000515b187223 */ /* 0x140fe20000000014 */
[C-C-:B------:R-:W-:Y:S01]  /*4390*/  FFMA R25, R91.reuse, R84, R20.reuse ;  /* 0x000000545b197223 */ /* 0x140fe20000000014 */
[C---:B------:R-:W-:Y:S01]  /*43a0*/  FFMA R28, R91.reuse, R85, R20 ;  /* 0x000000555b1c7223 */ /* 0x040fe20000000014 */
[C-C-:B------:R-:W-:Y:S01]  /*43b0*/  FFMA R6, R91.reuse, R75, R98.reuse ;  /* 0x0000004b5b067223 */ /* 0x140fe20000000062 */
[C-C-:B------:R-:W-:Y:S01]  /*43c0*/  FFMA R74, R91.reuse, R74, R98.reuse ;  /* 0x0000004a5b4a7223 */ /* 0x140fe20000000062 */
[C-C-:B------:R-:W-:Y:S01]  /*43d0*/  FFMA R7, R91.reuse, R78, R98.reuse ;  /* 0x0000004e5b077223 */ /* 0x140fe20000000062 */
[C-C-:B------:R-:W-:Y:S01]  /*43e0*/  FFMA R20, R91.reuse, R79, R98.reuse ;  /* 0x0000004f5b147223 */ /* 0x140fe20000000062 */
[C-C-:B------:R-:W-:Y:S01]  /*43f0*/  FFMA R11, R91.reuse, R82, R98.reuse ;  /* 0x000000525b0b7223 */ /* 0x140fe20000000062 */
[C-C-:B------:R-:W-:Y:S01]  /*4400*/  FFMA R26, R91.reuse, R83, R98.reuse ;  /* 0x000000535b1a7223 */ /* 0x140fe20000000062 */
        /* <DEDUP_REMOVED lines=21> */
[----:B------:R-:W-:Y:S01]  /*4560*/  BSSY B0, `(.L_x_75) ;  /* 0x000001b000007945 */ /* 0x000fe20003800000 */
[----:B------:R-:W-:-:S02]  /*4570*/  F2FP.RELU.BF16.F32.PACK_AB R6, R31, R6 ;  /* 0x000000061f06723e */ /* 0x000fc400000018ff */
[----:B------:R-:W-:Y:S02]  /*4580*/  F2FP.RELU.BF16.F32.PACK_AB R7, R20, R7 ;  /* 0x000000071407723e */ /* 0x000fe400000018ff */
[----:B------:R-:W-:Y:S02]  /*4590*/  F2FP.RELU.BF16.F32.PACK_AB R32, R24, R9 ;  /* 0x000000091820723e */ /* 0x000fe400000018ff */
[----:B------:R-:W-:Y:S01]  /*45a0*/  F2FP.RELU.BF16.F32.PACK_AB R33, R26, R11 ;  /* 0x0000000b1a21723e */ /* 0x000fe200000018ff */
[----:B------:R2:W-:Y:S01]  /*45b0*/  STSM.16.M88.4 [R63+0x4200], R4 ;  /* 0x004200043f007844 */ /* 0x0005e20000000200 */
[----:B------:R-:W-:Y:S02]  /*45c0*/  F2FP.RELU.BF16.F32.PACK_AB R34, R28, R25 ;  /* 0x000000191c22723e */ /* 0x000fe400000018ff */
        /* <DEDUP_REMOVED lines=20> */
.L_x_76:
[----:B------:R-:W-:Y:S05]  /*4710*/  BSYNC B0 ;  /* 0x0000000000007941 */ /* 0x000fea0003800000 */
.L_x_75:
[----:B------:R-:W-:Y:S06]  /*4720*/  BAR.SYNC.DEFER_BLOCKING 0x1, 0x100 ;  /* 0x0044000000007b1d */ /* 0x000fec0000010000 */
[----:B------:R-:W-:Y:S04]  /*4730*/  BSSY B0, `(.L_x_77) ;  /* 0x0000009000007945 */ /* 0x000fe80003800000 */
[----:B------:R-:W-:Y:S05]  /*4740*/  @P0 BRA `(.L_x_78) ;  /* 0x00000000001c0947 */ /* 0x000fea0003800000 */
[----:B------:R-:W-:-:S13]  /*4750*/  ISETP.NE.AND P2, PT, R100, 0x3, PT ;  /* 0x000000036400780c */ /* 0x000fda0003f45270 */
[----:B------:R-:W-:Y:S05]  /*4760*/  @!P2 BRA `(.L_x_79) ;  /* 0x000000000004a947 */ /* 0x000fea0003800000 */
[----:B------:R-:W-:Y:S01]  /*4770*/  BPT.TRAP 0x1 ;  /* 0x000000040000795c */ /* 0x000fe20000300000 */
.L_x_79:
[----:B------:R-:W-:-:S04]  /*4780*/  ULEA UR4, UR42, UR52, 0x3 ;  /* 0x000000342a047291 */ /* 0x000fc8000f8e183f */
[----:B------:R-:W-:-:S04]  /*4790*/  UIADD3 UR4, UR4, 0x60, URZ ;  /* 0x0000006004047890 */ /* 0x000fc8000fffe03f */
[----:B------:R-:W-:-:S09]  /*47a0*/  UPRMT UR4, UR51, 0x654, UR4 ;  /* 0x0000065433047896 */ /* 0x000fd20008000004 */
[----:B------:R-:W-:Y:S03]  /*47b0*/  SYNCS.ARRIVE.TRANS64.RED.A1T0 RZ, [UR4], RZ ;  /* 0x000000ffffff79a7 */ /* 0x000fe60008100404 */
.L_x_78:
[----:B------:R-:W-:Y:S05]  /*47c0*/  BSYNC B0 ;  /* 0x0000000000007941 */ /* 0x000fea0003800000 */
.L_x_77:
[----:B------:R-:W-:Y:S01]  /*47d0*/  UIADD3 UR4, UR42, 0x1, URZ ;  /* 0x000000012a047890 */ /* 0x000fe2000fffe03f */
[----:B------:R-:W-:Y:S03]  /*47e0*/  BSSY B0, `(.L_x_80) ;  /* 0x0000033000007945 */ /* 0x000fe60003800000 */
[----:B------:R-:W-:-:S04]  /*47f0*/  UISETP.NE.AND UP0, UPT, UR4, 0x4, UPT ;  /* 0x000000040400788c */ /* 0x000fc8000bf05270 */
[----:B------:R-:W-:Y:S01]  /*4800*/  USEL UR42, UR4, URZ, UP0 ;  /* 0x0000003f042a7287 */ /* 0x000fe20008000000 */
[----:B------:R-:W-:Y:S11]  /*4810*/  @P0 BRA `(.L_x_81) ;  /* 0x0000000000bc0947 */ /* 0x000ff60003800000 */
[----:B------:R-:W-:-:S13]  /*4820*/  ISETP.NE.AND P2, PT, R100, 0x3, PT ;  /* 0x000000036400780c */ /* 0x000fda0003f45270 */
[----:B------:R-:W-:Y:S05]  /*4830*/  @!P2 BRA `(.L_x_82) ;  /* 0x000000000004a947 */ /* 0x000fea0003800000 */
[----:B------:R-:W-:Y:S01]  /*4840*/  BPT.TRAP 0x1 ;  /* 0x000000040000795c */ /* 0x000fe20000300000 */
.L_x_82:
[----:B--2---:R-:W-:Y:S01]  /*4850*/  SHF.L.U32 R4, R8, 0x1f, RZ ;  /* 0x0000001f08047819 */ /* 0x004fe200000006ff */
[----:B------:R-:W-:Y:S01]  /*4860*/  BSSY B1, `(.L_x_83) ;  /* 0x0000004000017945 */ /* 0x000fe20003800000 */
[----:B------:R-:W-:-:S04]  /*4870*/  LEA R5, R3, UR52, 0x3 ;  /* 0x0000003403057c11 */ /* 0x000fc8000f8e18ff */
[----:B------:R-:W2:Y:S02]  /*4880*/  SYNCS.PHASECHK.TRANS64.TRYWAIT P2, [R5+URZ+0x40], R4 ;  /* 0x00004004050075a7 */ /* 0x000ea4000804017f */
[----:B--2---:R-:W-:Y:S05]  /*4890*/  @!P2 BRA `(.L_x_84) ;  /* 0x0000003800cca947 */ /* 0x004fea0003800000 */
.L_x_170:
[----:B------:R-:W-:Y:S05]  /*48a0*/  BSYNC B1 ;  /* 0x0000000000017941 */ /* 0x000fea0003800000 */
.L_x_83:
[----:B------:R-:W-:Y:S05]  /*48b0*/  @P3 BRA `(.L_x_81) ;  /* 0x0000000000943947 */ /* 0x000fea0003800000 */
[----:B------:R-:W-:Y:S01]  /*48c0*/  IMAD R3, R3, 0x2000, R63 ;  /* 0x0000200003037824 */ /* 0x000fe200078e023f */
[----:B------:R-:W-:Y:S05]  /*48d0*/  WARPSYNC.ALL ;  /* 0x0000000000007948 */ /* 0x000fea0003800000 */
[----:B------:R-:W-:Y:S01]  /*48e0*/  IMAD.IADD R8, R62, 0x1, R3 ;  /* 0x000000013e087824 */ /* 0x000fe200078e0203 */
[----:B--2---:R-:W2:Y:S05]  /*48f0*/  LDSM.16.M88.4 R4, [R3+0x200] ;  /* 0x000200000304783b */ /* 0x004eaa0000000200 */
[----:B------:R-:W3:Y:S01]  /*4900*/  LDSM.16.M88.4 R8, [R8+0x200] ;  /* 0x000200000808783b */ /* 0x000ee20000000200 */
[C---:B--2---:R-:W-:Y:S01]  /*4910*/  IMAD.U32 R21, R5.reuse, 0x10000, RZ ;  /* 0x0001000005157824 */ /* 0x044fe200078e00ff */
[C---:B------:R-:W-:Y:S01]  /*4920*/  LOP3.LUT R15, R4.reuse, 0xffff0000, RZ, 0xc0, !PT ;  /* 0xffff0000040f7812 */ /* 0x040fe200078ec0ff */
[----:B------:R-:W-:Y:S01]  /*4930*/  IMAD.U32 R13, R4, 0x10000, RZ ;  /* 0x00010000040d7824 */ /* 0x000fe200078e00ff */
[----:B------:R-:W-:Y:S01]  /*4940*/  LOP3.LUT R5, R5, 0xffff0000, RZ, 0xc0, !PT ;  /* 0xffff000005057812 */ /* 0x000fe200078ec0ff */
[-C--:B------:R-:W-:Y:S01]  /*4950*/  FMUL R21, R21, R96.reuse ;  /* 0x0000006015157220 */ /* 0x080fe20000400000 */
[C---:B---3--:R-:W-:Y:S01]  /*4960*/  IMAD.U32 R25, R9.reuse, 0x10000, RZ ;  /* 0x0001000009197824 */ /* 0x048fe200078e00ff */
[----:B------:R-:W-:Y:S01]  /*4970*/  LOP3.LUT R65, R9, 0xffff0000, RZ, 0xc0, !PT ;  /* 0xffff000009417812 */ /* 0x000fe200078ec0ff */
[----:B------:R-:W-:Y:S01]  /*4980*/  IMAD.U32 R9, R7, 0x10000, RZ ;  /* 0x0001000007097824 */ /* 0x000fe200078e00ff */
[C---:B------:R-:W-:Y:S01]  /*4990*/  LOP3.LUT R29, R11.reuse, 0xffff0000, RZ, 0xc0, !PT ;  /* 0xffff00000b1d7812 */ /* 0x040fe200078ec0ff */
[----:B------:R-:W-:Y:S01]  /*49a0*/  IMAD.U32 R67, R11, 0x10000, RZ ;  /* 0x000100000b437824 */ /* 0x000fe200078e00ff */
[C---:B------:R-:W-:Y:S01]  /*49b0*/  LOP3.LUT R61, R8.reuse, 0xffff0000, RZ, 0xc0, !PT ;  /* 0xffff0000083d7812 */ /* 0x040fe200078ec0ff */
[----:B------:R-:W-:Y:S01]  /*49c0*/  IMAD.U32 R11, R8, 0x10000, RZ ;  /* 0x00010000080b7824 */ /* 0x000fe200078e00ff */
[C---:B------:R-:W-:Y:S01]  /*49d0*/  LOP3.LUT R69, R10.reuse, 0xffff0000, RZ, 0xc0, !PT ;  /* 0xffff00000a457812 */ /* 0x040fe200078ec0ff */
        /* <DEDUP_REMOVED lines=19> */
.L_x_81:
[----:B------:R-:W-:Y:S05]  /*4b10*/  BSYNC B0 ;  /* 0x0000000000007941 */ /* 0x000fea0003800000 */
.L_x_80:
[C-C-:B------:R-:W-:Y:S01]  /*4b20*/  FFMA R42, R91.reuse, R42, R14.reuse ;  /* 0x0000002a5b2a7223 */ /* 0x140fe2000000000e */
[C-C-:B--2---:R-:W-:Y:S01]  /*4b30*/  FFMA R6, R91.reuse, R43, R14.reuse ;  /* 0x0000002b5b067223 */ /* 0x144fe2000000000e */
        /* <DEDUP_REMOVED lines=54> */
[----:B------:R-:W-:Y:S02]  /*4ea0*/  UIADD3 UR4, UR52, 0x6200, URZ ;  /* 0x0000620034047890 */ /* 0x000fe4000fffe03f */
[----:B------:R-:W-:Y:S01]  /*4eb0*/  UIADD3.X UR9, URZ, UR55, URZ, UP0, !UPT ;  /* 0x000000373f097290 */ /* 0x000fe200087fe43f */
[----:B------:R-:W-:-:S08]  /*4ec0*/  UMOV UR7, UR47 ;  /* 0x0000002f00077c82 */ /* 0x000fd00008000000 */
[----:B------:R3:W-:Y:S01]  /*4ed0*/  UTMASTG.3D [UR4], [UR8] ;  /* 0x00000004080073b5 */ /* 0x0007e20008010000 */
[----:B------:R0:W-:Y:S01]  /*4ee0*/  UTMACMDFLUSH ;  /* 0x00000000000079b7 */ /* 0x0001e20000000000 */
[----:B---3--:R-:W-:-:S04]  /*4ef0*/  DEPBAR.LE SB0, 0x1 ;  /* 0x000080400000791a */ /* 0x008fc80000000000 */
.L_x_86:
[----:B------:R-:W-:Y:S05]  /*4f00*/  BSYNC B0 ;  /* 0x0000000000007941 */ /* 0x000fea0003800000 */
.L_x_85:
[----:B------:R-:W-:Y:S06]  /*4f10*/  BAR.SYNC.DEFER_BLOCKING 0x1, 0x100 ;  /* 0x0044000000007b1d */ /* 0x000fec0000010000 */
[----:B------:R-:W-:Y:S04]  /*4f20*/  BSSY B0, `(.L_x_87) ;  /* 0x0000009000007945 */ /* 0x000fe80003800000 */
[----:B------:R-:W-:Y:S05]  /*4f30*/  @P0 BRA `(.L_x_88) ;  /* 0x00000000001c0947 */ /* 0x000fea0003800000 */
[----:B------:R-:W-:-:S13]  /*4f40*/  ISETP.NE.AND P0, PT, R100, 0x3, PT ;  /* 0x000000036400780c */ /* 0x000fda0003f05270 */
[----:B------:R-:W-:Y:S05]  /*4f50*/  @!P0 BRA `(.L_x_89) ;  /* 0x0000000000048947 */ /* 0x000fea0003800000 */
[----:B------:R-:W-:Y:S01]  /*4f60*/  BPT.TRAP 0x1 ;  /* 0x000000040000795c */ /* 0x000fe20000300000 */
.L_x_89:
[----:B------:R-:W-:-:S04]  /*4f70*/  ULEA UR4, UR42, UR52, 0x3 ;  /* 0x000000342a047291 */ /* 0x000fc8000f8e183f */
[----:B------:R-:W-:-:S04]  /*4f80*/  UIADD3 UR4, UR4, 0x60, URZ ;  /* 0x0000006004047890 */ /* 0x000fc8000fffe03f */
[----:B------:R-:W-:-:S09]  /*4f90*/  UPRMT UR4, UR51, 0x654, UR4 ;  /* 0x0000065433047896 */ /* 0x000fd20008000004 */
[----:B------:R-:W-:Y:S03]  /*4fa0*/  SYNCS.ARRIVE.TRANS64.RED.A1T0 RZ, [UR4], RZ ;  /* 0x000000ffffff79a7 */ /* 0x000fe60008100404 */
.L_x_88:
[----:B------:R-:W-:Y:S05]  /*4fb0*/  BSYNC B0 ;  /* 0x0000000000007941 */ /* 0x000fea0003800000 */
.L_x_87:
[----:B------:R-:W-:Y:S01]  /*4fc0*/  IADD3 R16, P0, R16, UR38, RZ ;  /* 0x0000002610107c10 */ /* 0x000fe2000ff1e0ff */
[----:B------:R-:W-:Y:S01]  /*4fd0*/  ULDC.64 UR4, c[0x0][0x8f8] ;  /* 0x00023e0000047ab9 */ /* 0x000fe20000000a00 */
[----:B------:R-:W-:Y:S01]  /*4fe0*/  UIADD3 UR42, UR42, 0x1, URZ ;  /* 0x000000012a2a7890 */ /* 0x000fe2000fffe03f */
[----:B------:R-:W-:Y:S01]  /*4ff0*/  PRMT R3, RZ, 0x7610, R3 ;  /* 0x00007610ff037816 */ /* 0x000fe20000000003 */
[----:B------:R-:W-:Y:S01]  /*5000*/  UMOV UR47, 0xffffffff ;  /* 0xffffffff002f7882 */ /* 0x000fe20000000000 */
[----:B------:R-:W-:Y:S01]  /*5010*/  IADD3.X R17, R17, UR37, RZ, P0, !PT ;  /* 0x0000002511117c10 */ /* 0x000fe200087fe4ff */
[----:B------:R-:W-:Y:S01]  /*5020*/  UISETP.NE.AND UP0, UPT, UR42, 0x4, UPT ;  /* 0x000000042a00788c */ /* 0x000fe2000bf05270 */
[----:B------:R-:W-:Y:S01]  /*5030*/  ISETP.GE.U32.AND P0, PT, R16, UR4, PT ;  /* 0x0000000410007c0c */ /* 0x000fe2000bf06070 */
[----:B------:R-:W-:Y:S02]  /*5040*/  IMAD.MOV.U32 R95, RZ, RZ, -0x1 ;  /* 0xffffffffff5f7424 */ /* 0x000fe400078e00ff */
[----:B------:R-:W-:Y:S01]  /*5050*/  USEL UR42, UR42, URZ, UP0 ;  /* 0x0000003f2a2a7287 */ /* 0x000fe20008000000 */
[----:B------:R-:W-:Y:S01]  /*5060*/  ISETP.GE.U32.AND.EX P0, PT, R17, UR5, PT, P0 ;  /* 0x0000000511007c0c */ /* 0x000fe2000bf06100 */
[----:B------:R-:W-:-:S12]  /*5070*/  IMAD.MOV.U32 R97, RZ, RZ, -0x1 ;  /* 0xffffffffff617424 */ /* 0x000fd800078e00ff */
[----:B------:R-:W-:Y:S05]  /*5080*/  @P0 BRA `(.L_x_90) ;  /* 0x0000000400640947 */ /* 0x000fea0003800000 */
[----:B------:R-:W3:Y:S01]  /*5090*/  S2R R23, SR_CTAID.X ;  /* 0x0000000000177919 */ /* 0x000ee20000002500 */
[----:B--2---:R-:W2:Y:S01]  /*50a0*/  LDC.64 R10, c[0x0][0x8d0] ;  /* 0x00023400ff0a7b82 */ /* 0x004ea20000000a00 */
[----:B------:R-:W-:Y:S01]  /*50b0*/  ULDC UR4, c[0x0][0x150] ;  /* 0x0000540000047ab9 */ /* 0x000fe20000000800 */
[----:B------:R-:W-:Y:S01]  /*50c0*/  IMAD.MOV.U32 R8, RZ, RZ, R16 ;  /* 0x000000ffff087224 */ /* 0x000fe200078e0010 */
[----:B------:R-:W4:Y:S01]  /*50d0*/  S2R R25, SR_CTAID.Y ;  /* 0x0000000000197919 */ /* 0x000f220000002600 */
[----:B------:R-:W-:-:S04]  /*50e0*/  IMAD.MOV.U32 R9, RZ, RZ, R17 ;  /* 0x000000ffff097224 */ /* 0x000fc800078e0011 */
[----:B------:R-:W1:Y:S08]  /*50f0*/  LDC R26, c[0x0][0x144] ;  /* 0x00005100ff1a7b82 */ /* 0x000e700000000800 */
[----:B------:R-:W1:Y:S08]  /*5100*/  LDC R12, c[0x0][0x8d8] ;  /* 0x00023600ff0c7b82 */ /* 0x000e700000000800 */
[----:B------:R-:W1:Y:S01]  /*5110*/  LDC.64 R20, c[0x0][0x8c8] ;  /* 0x00023200ff147b82 */ /* 0x000e620000000a00 */
[----:B--2---:R-:W-:-:S04]  /*5120*/  ISETP.NE.U32.AND P0, PT, R10, RZ, PT ;  /* 0x000000ff0a00720c */ /* 0x004fc80003f05070 */
[----:B------:R-:W-:Y:S02]  /*5130*/  ISETP.NE.AND.EX P0, PT, R11, RZ, PT, P0 ;  /* 0x000000ff0b00720c */ /* 0x000fe40003f05300 */
[----:B---3--:R-:W-:-:S05]  /*5140*/  I2FP.F32.U32 R3, R23 ;  /* 0x0000001700037245 */ /* 0x008fca0000201000 */
[----:B------:R-:W-:-:S04]  /*5150*/  FMUL R3, R3, UR4 ;  /* 0x0000000403037c20 */ /* 0x000fc80008400000 */
[----:B------:R2:W3:Y:S02]  /*5160*/  F2I.U32.TRUNC.NTZ R24, R3 ;  /* 0x0000000300187305 */ /* 0x0004e4000020f000 */
[----:B----4-:R-:W-:Y:S05]  /*5170*/  @!P0 BRA `(.L_x_91) ;  /* 0x0000000000288947 */ /* 0x010fea0003800000 */
[----:B--2---:R-:W2:Y:S02]  /*5180*/  LDC R3, c[0x0][0x8dc] ;  /* 0x00023700ff037b82 */ /* 0x004ea40000000800 */
[----:B--2---:R-:W-:-:S05]  /*5190*/  IADD3 R3, P0, R16, R3, RZ ;  /* 0x0000000310037210 */ /* 0x004fca0007f1e0ff */
        /* <DEDUP_REMOVED lines=8> */
.L_x_91:
[-CC-:B-1----:R-:W-:Y:S01]  /*5220*/  SHF.R.U64 R32, R8, R12.reuse, R9.reuse ;  /* 0x0000000c08207219 */ /* 0x182fe20000001209 */
[----:B------:R-:W1:Y:S01]  /*5230*/  LDC.64 R14, c[0x0][0x8e8] ;  /* 0x00023a00ff0e7b82 */ /* 0x000e620000000a00 */
[----:B--2---:R-:W-:Y:S01]  /*5240*/  SHF.R.U32.HI R3, RZ, R12, R9 ;  /* 0x0000000cff037219 */ /* 0x004fe20000011609 */
[----:B------:R-:W-:Y:S01]  /*5250*/  ULDC UR4, c[0x0][0x154] ;  /* 0x0000550000047ab9 */ /* 0x000fe20000000800 */
[----:B------:R-:W-:Y:S02]  /*5260*/  IADD3 R7, P0, RZ, -R32, RZ ;  /* 0x80000020ff077210 */ /* 0x000fe40007f1e0ff */
[----:B---3--:R-:W-:-:S03]  /*5270*/  IADD3 R24, -R24, RZ, RZ ;  /* 0x000000ff18187210 */ /* 0x008fc60007ffe1ff */
[----:B------:R-:W2:Y:S01]  /*5280*/  LDC R8, c[0x0][0x8c0] ;  /* 0x00023000ff087b82 */ /* 0x000ea20000000800 */
[----:B------:R-:W-:Y:S02]  /*5290*/  IMAD.X R3, RZ, RZ, ~R3, P0 ;  /* 0x000000ffff037224 */ /* 0x000fe400000e0e03 */
[----:B------:R-:W-:-:S04]  /*52a0*/  IMAD.WIDE.U32 R4, R7, R20, R16 ;  /* 0x0000001407047225 */ /* 0x000fc800078e0010 */
[----:B------:R-:W-:Y:S01]  /*52b0*/  IMAD R6, R3, R20, RZ ;  /* 0x0000001403067224 */ /* 0x000fe200078e02ff */
[----:B------:R-:W3:Y:S01]  /*52c0*/  LDC R28, c[0x0][0x8b0] ;  /* 0x00022c00ff1c7b82 */ /* 0x000ee20000000800 */
[----:B------:R-:W-:Y:S02]  /*52d0*/  IMAD R26, R26, R24, R23 ;  /* 0x000000181a1a7224 */ /* 0x000fe400078e0217 */
[----:B------:R-:W-:Y:S02]  /*52e0*/  IMAD R3, R7, R21, R6 ;  /* 0x0000001507037224 */ /* 0x000fe400078e0206 */
[----:B------:R-:W-:Y:S02]  /*52f0*/  IMAD.MOV.U32 R7, RZ, RZ, 0x1 ;  /* 0x00000001ff077424 */ /* 0x000fe400078e00ff */
[----:B------:R-:W-:Y:S01]  /*5300*/  IMAD.IADD R3, R5, 0x1, R3 ;  /* 0x0000000105037824 */ /* 0x000fe200078e0203 */
[----:B------:R-:W4:Y:S01]  /*5310*/  LDC R30, c[0x0][0x900] ;  /* 0x00024000ff1e7b82 */ /* 0x000f220000000800 */
[----:B------:R-:W-:-:S02]  /*5320*/  I2FP.F32.U32 R5, R25 ;  /* 0x0000001900057245 */ /* 0x000fc40000201000 */
[----:B-1----:R-:W-:-:S03]  /*5330*/  ISETP.NE.U32.AND P0, PT, R14, RZ, PT ;  /* 0x000000ff0e00720c */ /* 0x002fc60003f05070 */
[----:B------:R-:W-:Y:S01]  /*5340*/  FMUL R6, R5, UR4 ;  /* 0x0000000405067c20 */ /* 0x000fe20008400000 */
[----:B------:R-:W-:Y:S01]  /*5350*/  ISETP.NE.AND.EX P0, PT, R15, RZ, PT, P0 ;  /* 0x000000ff0f00720c */ /* 0x000fe20003f05300 */
[----:B------:R-:W1:Y:S01]  /*5360*/  LDC R24, c[0x0][0x148] ;  /* 0x00005200ff187b82 */ /* 0x000e620000000800 */
[-CC-:B--2---:R-:W-:Y:S01]  /*5370*/  SHF.R.U64 R12, R4, R8.reuse, R3.reuse ;  /* 0x00000008040c7219 */ /* 0x184fe20000001203 */
[----:B------:R2:W1:Y:S01]  /*5380*/  F2I.U32.TRUNC.NTZ R20, R6 ;  /* 0x0000000600147305 */ /* 0x000462000020f000 */
[----:B------:R-:W-:Y:S01]  /*5390*/  SHF.R.U32.HI R3, RZ, R8, R3 ;  /* 0x00000008ff037219 */ /* 0x000fe20000011603 */
[----:B------:R-:W-:-:S04]  /*53a0*/  IMAD.MOV.U32 R5, RZ, RZ, -0x1 ;  /* 0xffffffffff057424 */ /* 0x000fc800078e00ff */
[----:B------:R-:W1:Y:S01]  /*53b0*/  LDC R21, c[0x0][0x8a8] ;  /* 0x00022a00ff157b82 */ /* 0x000e620000000800 */
[-CC-:B---3--:R-:W-:Y:S02]  /*53c0*/  SHF.R.U64 R10, R12, R28.reuse, R3.reuse ;  /* 0x0000001c0c0a7219 */ /* 0x188fe40000001203 */
[----:B------:R-:W-:-:S05]  /*53d0*/  SHF.R.U32.HI R3, RZ, R28, R3 ;  /* 0x0000001cff037219 */ /* 0x000fca0000011603 */
[----:B------:R-:W3:Y:S01]  /*53e0*/  LDC R27, c[0x0][0x8f0] ;  /* 0x00023c00ff1b7b82 */ /* 0x000ee20000000800 */
[-C--:B----4-:R-:W-:Y:S02]  /*53f0*/  SHF.L.U32 R4, R5, R30.reuse, RZ ;  /* 0x0000001e05047219 */ /* 0x090fe400000006ff */
[--C-:B------:R-:W-:Y:S02]  /*5400*/  SHF.R.U64 R13, R10, R30, R3.reuse ;  /* 0x0000001e0a0d7219 */ /* 0x100fe40000001203 */
[----:B------:R-:W-:Y:S02]  /*5410*/  LOP3.LUT R23, RZ, R4, RZ, 0x33, !PT ;  /* 0x00000004ff177212 */ /* 0x000fe400078e33ff */
[-C--:B------:R-:W-:Y:S01]  /*5420*/  SHF.R.U32.HI R5, RZ, R30.reuse, R3 ;  /* 0x0000001eff057219 */ /* 0x080fe20000011603 */
[----:B------:R-:W4:Y:S01]  /*5430*/  LDC R29, c[0x0][0x8e0] ;  /* 0x00023800ff1d7b82 */ /* 0x000f220000000800 */
[----:B------:R-:W-:Y:S01]  /*5440*/  SHF.L.U32 R95, R7, R30, RZ ;  /* 0x0000001e075f7219 */ /* 0x000fe200000006ff */
[----:B------:R-:W-:-:S06]  /*5450*/  IMAD.MOV.U32 R4, RZ, RZ, R13 ;  /* 0x000000ffff047224 */ /* 0x000fcc00078e000d */
[----:B------:R-:W1:Y:S01]  /*5460*/  LDC R31, c[0x0][0x8b8] ;  /* 0x00022e00ff1f7b82 */ /* 0x000e620000000800 */
[----:B--2---:R-:W-:Y:S05]  /*5470*/  @!P0 BRA `(.L_x_92) ;  /* 0x0000000000288947 */ /* 0x004fea0003800000 */
[----:B------:R-:W2:Y:S02]  /*5480*/  LDC R4, c[0x0][0x8f4] ;  /* 0x00023d00ff047b82 */ /* 0x000ea40000000800 */
        /* <DEDUP_REMOVED lines=9> */
.L_x_92:
[----:B------:R-:W-:Y:S01]  /*5520*/  ISETP.NE.AND P0, PT, R2, 0x1, PT ;  /* 0x000000010200780c */ /* 0x000fe20003f05270 */
[----:B-1----:R-:W-:Y:S01]  /*5530*/  IMAD.MOV R20, RZ, RZ, -R20 ;  /* 0x000000ffff147224 */ /* 0x002fe200078e0a14 */
[----:B---3--:R-:W-:Y:S01]  /*5540*/  SHF.R.U64 R3, R4, R27, R5 ;  /* 0x0000001b04037219 */ /* 0x008fe20000001205 */
[----:B------:R-:W-:Y:S01]  /*5550*/  VIADD R5, R21, 0xffffffff ;  /* 0xffffffff15057836 */ /* 0x000fe20000000000 */
[----:B------:R-:W-:Y:S02]  /*5560*/  LOP3.LUT R10, R10, R23, RZ, 0xc0, !PT ;  /* 0x000000170a0a7212 */ /* 0x000fe400078ec0ff */
[----:B------:R-:W-:Y:S02]  /*5570*/  IADD3 R4, -R3, RZ, RZ ;  /* 0x000000ff03047210 */ /* 0x000fe40007ffe1ff */
[----:B------:R-:W-:Y:S01]  /*5580*/  LOP3.LUT R12, R12, R5, RZ, 0xc0, !PT ;  /* 0x000000050c0c7212 */ /* 0x000fe200078ec0ff */
[----:B------:R-:W-:Y:S01]  /*5590*/  IMAD R95, R95, R3, R10 ;  /* 0x000000035f5f7224 */ /* 0x000fe200078e020a */
[----:B------:R-:W-:Y:S01]  /*55a0*/  R2UR UR47, R32 ;  /* 0x00000000202f72ca */ /* 0x000fe200000e0000 */
[----:B----4-:R-:W-:-:S02]  /*55b0*/  IMAD R3, R4, R29, R13 ;  /* 0x0000001d04037224 */ /* 0x010fc400078e020d */
[----:B------:R-:W-:Y:S02]  /*55c0*/  @P0 IMAD R26, R24, R20, R25 ;  /* 0x00000014181a0224 */ /* 0x000fe400078e0219 */
[----:B------:R-:W-:Y:S02]  /*55d0*/  IMAD R4, R3, R21, R12 ;  /* 0x0000001503047224 */ /* 0x000fe400078e020c */
[----:B------:R-:W-:Y:S02]  /*55e0*/  IMAD R95, R95, R31, R26 ;  /* 0x0000001f5f5f7224 */ /* 0x000fe400078e021a */
[----:B------:R-:W-:-:S03]  /*55f0*/  IMAD.MOV.U32 R3, RZ, RZ, 0x1 ;  /* 0x00000001ff037424 */ /* 0x000fc600078e00ff */
[----:B------:R-:W-:Y:S02]  /*5600*/  SEL R97, R4, R95, !P0 ;  /* 0x0000005f04617207 */ /* 0x000fe40004000000 */
[----:B------:R-:W-:-:S07]  /*5610*/  SEL R95, R95, R4, !P0 ;  /* 0x000000045f5f7207 */ /* 0x000fce0004000000 */
.L_x_90:
[----:B------:R-:W-:Y:S01]  /*5620*/  UIADD3 UR49, UR50, UR49, URZ ;  /* 0x0000003132317290 */ /* 0x000fe2000fffe03f */
[----:B------:R-:W-:Y:S01]  /*5630*/  LOP3.LUT P0, RZ, R3, 0xff, RZ, 0xc0, !PT ;  /* 0x000000ff03ff7812 */ /* 0x000fe2000780c0ff */
[----:B------:R-:W-:Y:S01]  /*5640*/  UIADD3 UR43, UR43, 0x4, URZ ;  /* 0x000000042b2b7890 */ /* 0x000fe2000fffe03f */
[----:B------:R-:W-:Y:S01]  /*5650*/  IMAD.MOV.U32 R96, RZ, RZ, R0 ;  /* 0x000000ffff607224 */ /* 0x000fe200078e0000 */
[----:B------:R-:W-:Y:S02]  /*5660*/  USHF.R.U32.HI UR4, URZ, 0x2, UR49 ;  /* 0x000000023f047899 */ /* 0x000fe40008011631 */
[----:B------:R-:W-:Y:S02]  /*5670*/  UISETP.GT.U32.AND UP0, UPT, UR49, 0x3, UPT ;  /* 0x000000033100788c */ /* 0x000fe4000bf04070 */
[----:B------:R-:W-:Y:S02]  /*5680*/  ULOP3.LUT UR4, UR4, 0x1, URZ, 0xc0, !UPT ;  /* 0x0000000104047892 */ /* 0x000fe4000f8ec03f */
[----:B------:R-:W-:-:S02]  /*5690*/  UISETP.LT.U32.AND UP0, UPT, UR50, 0x4, UP0 ;  /* 0x000000043200788c */ /* 0x000fc40008701070 */
[----:B------:R-:W-:Y:S02]  /*56a0*/  UISETP.NE.U32.AND UP1, UPT, UR4, 0x1, UPT ;  /* 0x000000010400788c */ /* 0x000fe4000bf25070 */
[----:B------:R-:W-:Y:S02]  /*56b0*/  USEL UR5, URZ, 0x1, !UP0 ;  /* 0x000000013f057887 */ /* 0x000fe4000c000000 */
[----:B------:R-:W-:Y:S02]  /*56c0*/  UISETP.GT.U32.AND UP1, UPT, UR50, 0x3, !UP1 ;  /* 0x000000033200788c */ /* 0x000fe4000cf24070 */
[----:B------:R-:W-:Y:S02]  /*56d0*/  ULOP3.LUT UR49, UR49, 0x3, URZ, 0xc0, !UPT ;  /* 0x0000000331317892 */ /* 0x000fe4000f8ec03f */
[----:B------:R-:W-:-:S04]  /*56e0*/  USEL UR4, URZ, 0x1, !UP1 ;  /* 0x000000013f047887 */ /* 0x000fc8000c800000 */
[----:B------:R-:W-:Y:S01]  /*56f0*/  ULOP3.LUT UR48, UR4, UR48, UR5, 0x96, !UPT ;  /* 0x0000003004307292 */ /* 0x000fe2000f8e9605 */
[----:B------:R-:W-:Y:S11]  /*5700*/  @P0 BRA `(.L_x_93) ;  /* 0xffffffbc005c0947 */ /* 0x000ff6000383ffff */
[----:B------:R-:W-:-:S13]  /*5710*/  PLOP3.LUT P0, PT, PT, PT, PT, 0x8, 0x0 ;  /* 0x000000000000781c */ /* 0x000fda0003f0e170 */
.L_x_18:
[----:B------:R-:W-:Y:S05]  /*5720*/  @P0 BRA `(.L_x_10) ;  /* 0x0000002800b40947 */ /* 0x000fea0003800000 */
[----:B------:R-:W-:Y:S01]  /*5730*/  ULDC.64 UR6, c[0x0][0x588] ;  /* 0x0001620000067ab9 */ /* 0x000fe20000000a00 */
[----:B------:R-:W-:Y:S01]  /*5740*/  ISETP.NE.U32.AND P1, PT, R101, RZ, PT ;  /* 0x000000ff6500720c */ /* 0x000fe20003f25070 */
[----:B------:R-:W-:-:S04]  /*5750*/  DEPBAR.LE SB0, 0x0 ;  /* 0x000080000000791a */ /* 0x000fc80000000000 */
[----:B------:R-:W-:Y:S01]  /*5760*/  ISETP.NE.U32.AND P0, PT, RZ, UR6, PT ;  /* 0x00000006ff007c0c */ /* 0x000fe2000bf05070 */
[----:B------:R-:W-:Y:S01]  /*5770*/  BSSY B0, `(.L_x_94) ;  /* 0x0000015000007945 */ /* 0x000fe20003800000 */
[----:B------:R-:W-:Y:S02]  /*5780*/  ISETP.NE.AND.EX P1, PT, R103, RZ, PT, P1 ;  /* 0x000000ff6700720c */ /* 0x000fe40003f25310 */
[----:B------:R-:W-:-:S13]  /*5790*/  ISETP.NE.AND.EX P0, PT, RZ, UR7, PT, P0 ;  /* 0x00000007ff007c0c */ /* 0x000fda000bf05300 */
[----:B------:R-:W-:Y:S05]  /*57a0*/  @P0 BRA P1, `(.L_x_95) ;  /* 0x0000000000440947 */ /* 0x000fea0000800000 */
[----:B------:R-:W-:-:S04]  /*57b0*/  ISETP.NE.U32.AND P0, PT, R101, RZ, PT ;  /* 0x000000ff6500720c */ /* 0x000fc80003f05070 */
[----:B------:R-:W-:-:S13]  /*57c0*/  ISETP.NE.AND.EX P0, PT, R103, RZ, PT, P0 ;  /* 0x000000ff6700720c */ /* 0x000fda0003f05300 */
[----:B------:R-:W-:Y:S05]  /*57d0*/  @!P0 BRA `(.L_x_96) ;  /* 0x00000000002c8947 */ /* 0x000fea0003800000 */
[----:B------:R-:W-:-:S13]  /*57e0*/  LOP3.LUT P0, RZ, R88, 0xff, RZ, 0xc0, !PT ;  /* 0x000000ff58ff7812 */ /* 0x000fda000780c0ff */
[----:B------:R-:W-:Y:S05]  /*57f0*/  @!P0 BRA `(.L_x_97) ;  /* 0x0000000000108947 */ /* 0x000fea0003800000 */
[----:B-----5:R-:W-:-:S13]  /*5800*/  FSETP.NEU.AND P0, PT, R90, RZ, PT ;  /* 0x000000ff5a00720b */ /* 0x020fda0003f0d000 */
[----:B------:R-:W-:Y:S05]  /*5810*/  @!P0 BREAK B0 ;  /* 0x0000000000008942 */ /* 0x000fea0003800000 */
[----:B------:R-:W-:Y:S05]  /*5820*/  @P0 BRA `(.L_x_95) ;  /* 0x0000000000240947 */ /* 0x000fea0003800000 */
[----:B------:R-:W-:Y:S05]  /*5830*/  BRA `(.L_x_10) ;  /* 0x0000002800707947 */ /* 0x000fea0003800000 */
.L_x_97:
[----:B------:R-:W-:-:S04]  /*5840*/  ISETP.NE.U32.AND P0, PT, RZ, UR6, PT ;  /* 0x00000006ff007c0c */ /* 0x000fc8000bf05070 */
[----:B------:R-:W-:-:S13]  /*5850*/  ISETP.NE.AND.EX P0, PT, RZ, UR7, PT, P0 ;  /* 0x00000007ff007c0c */ /* 0x000fda000bf05300 */
[----:B------:R-:W-:Y:S05]  /*5860*/  @!P0 BREAK B0 ;  /* 0x0000000000008942 */ /* 0x000fea0003800000 */
[----:B------:R-:W-:Y:S05]  /*5870*/  @P0 BRA `(.L_x_95) ;  /* 0x0000000000100947 */ /* 0x000fea0003800000 */
[----:B------:R-:W-:Y:S05]  /*5880*/  BRA `(.L_x_10) ;  /* 0x00000028005c7947 */ /* 0x000fea0003800000 */
.L_x_96:
[----:B-----5:R-:W-:-:S13]  /*5890*/  FSETP.NEU.AND P0, PT, R90, RZ, PT ;  /* 0x000000ff5a00720b */ /* 0x020fda0003f0d000 */
[----:B------:R-:W-:Y:S05]  /*58a0*/  @!P0 BREAK B0 ;  /* 0x0000000000008942 */ /* 0x000fea0003800000 */
[----:B------:R-:W-:Y:S05]  /*58b0*/  @!P0 BRA `(.L_x_10) ;  /* 0x0000002800508947 */ /* 0x000fea0003800000 */
.L_x_95:
[----:B------:R-:W-:Y:S05]  /*58c0*/  BSYNC B0 ;  /* 0x0000000000007941 */ /* 0x000fea0003800000 */
.L_x_94:
[----:B------:R-:W-:-:S04]  /*58d0*/  LOP3.LUT R19, R19, 0x1, RZ, 0xfc, !PT ;  /* 0x0000000113137812 */ /* 0x000fc800078efcff */
[----:B------:R-:W-:-:S13]  /*58e0*/  ISETP.NE.AND P0, PT, R19, 0x3, PT ;  /* 0x000000031300780c */ /* 0x000fda0003f05270 */
[----:B------:R-:W-:Y:S05]  /*58f0*/  @!P0 BRA `(.L_x_98) ;  /* 0x0000000000048947 */ /* 0x000fea0003800000 */
[----:B------:R-:W-:Y:S01]  /*5900*/  BPT.TRAP 0x1 ;  /* 0x000000040000795c */ /* 0x000fe20000300000 */
.L_x_98:
[----:B------:R-:W3:Y:S01]  /*5910*/  S2UR UR5, SR_CgaCtaId ;  /* 0x00000000000579c3 */ /* 0x000ee20000008800 */
[----:B------:R-:W-:Y:S02]  /*5920*/  UMOV UR4, 0x400 ;  /* 0x0000040000047882 */ /* 0x000fe40000000000 */
[----:B---3--:R-:W-:-:S04]  /*5930*/  ULEA UR4, UR5, UR4, 0x18 ;  /* 0x0000000405047291 */ /* 0x008fc8000f8ec03f */
[----:B------:R-:W-:-:S04]  /*5940*/  ULEA UR4, UR42, UR4, 0x3 ;  /* 0x000000042a047291 */ /* 0x000fc8000f8e183f */
[----:B------:R-:W-:-:S04]  /*5950*/  UIADD3 UR4, UR4, 0x60, URZ ;  /* 0x0000006004047890 */ /* 0x000fc8000fffe03f */
[----:B------:R-:W-:-:S09]  /*5960*/  UPRMT UR4, UR5, 0x654, UR4 ;  /* 0x0000065405047896 */ /* 0x000fd20008000004 */
[----:B------:R-:W-:Y:S01]  /*5970*/  SYNCS.ARRIVE.TRANS64.RED.A1T0 RZ, [UR4], RZ ;  /* 0x000000ffffff79a7 */ /* 0x000fe20008100404 */
[----:B------:R-:W-:Y:S05]  /*5980*/  BRA `(.L_x_10) ;  /* 0x00000028001c7947 */ /* 0x000fea0003800000 */
.L_x_9:
[----:B------:R-:W-:Y:S01]  /*5990*/  ULDC.64 UR4, c[0x0][0x8f8] ;  /* 0x00023e0000047ab9 */ /* 0x000fe20000000a00 */
[----:B------:R-:W-:Y:S01]  /*59a0*/  PRMT R10, RZ, 0x7610, R10 ;  /* 0x00007610ff0a7816 */ /* 0x000fe2000000000a */
[----:B------:R-:W-:Y:S01]  /*59b0*/  IMAD.MOV.U32 R13, RZ, RZ, -0x1 ;  /* 0xffffffffff0d7424 */ /* 0x000fe200078e00ff */
[----:B------:R-:W-:Y:S01]  /*59c0*/  ISETP.GE.U32.AND P1, PT, R16, UR4, PT ;  /* 0x0000000410007c0c */ /* 0x000fe2000bf26070 */
[----:B------:R-:W-:Y:S02]  /*59d0*/  IMAD.MOV.U32 R7, RZ, RZ, -0x1 ;  /* 0xffffffffff077424 */ /* 0x000fe400078e00ff */
[----:B------:R-:W-:Y:S01]  /*59e0*/  IMAD.MOV.U32 R6, RZ, RZ, -0x1 ;  /* 0xffffffffff067424 */ /* 0x000fe200078e00ff */
[----:B------:R-:W-:-:S13]  /*59f0*/  ISETP.GE.U32.AND.EX P1, PT, R17, UR5, PT, P1 ;  /* 0x0000000511007c0c */ /* 0x000fda000bf26110 */
        /* <DEDUP_REMOVED lines=14> */
[----:B------:R-:W-:Y:S01]  /*5ae0*/  IMAD.WIDE.U32 R6, R13, R14, RZ ;  /* 0x0000000e0d067225 */ /* 0x000fe200078e00ff */
[----:B------:R-:W-:-:S03]  /*5af0*/  MOV R12, R11 ;  /* 0x0000000b000c7202 */ /* 0x000fc60000000f00 */
[----:B------:R-:W-:Y:S01]  /*5b00*/  IMAD.X R13, RZ, RZ, RZ, P1 ;  /* 0x000000ffff0d7224 */ /* 0x000fe200008e06ff */
[----:B------:R-:W-:-:S05]  /*5b10*/  IADD3 RZ, P1, R7, R10, RZ ;  /* 0x0000000a07ff7210 */ /* 0x000fca0007f3e0ff */
[----:B------:R-:W-:-:S08]  /*5b20*/  IMAD.WIDE.U32.X R12, R21, R15, R12, P1 ;  /* 0x0000000f150c7225 */ /* 0x000fd000008e040c */
.L_x_100:
[--C-:B------:R-:W-:Y:S01]  /*5b30*/  SHF.R.U64 R14, R12, R20, R13.reuse ;  /* 0x000000140c0e7219 */ /* 0x100fe2000000120d */
[----:B------:R-:W1:Y:S01]  /*5b40*/  LDC R26, c[0x0][0x8c0] ;  /* 0x00023000ff1a7b82 */ /* 0x000e620000000800 */
[----:B------:R-:W-:Y:S01]  /*5b50*/  I2FP.F32.U32 R7, R8 ;  /* 0x0000000800077245 */ /* 0x000fe20000201000 */
[----:B------:R-:W-:Y:S01]  /*5b60*/  ULDC UR4, c[0x0][0x150] ;  /* 0x0000540000047ab9 */ /* 0x000fe20000000800 */
[----:B------:R-:W-:Y:S02]  /*5b70*/  SHF.R.U32.HI R6, RZ, R20, R13 ;  /* 0x00000014ff067219 */ /* 0x000fe4000001160d */
[----:B------:R-:W-:Y:S01]  /*5b80*/  IADD3 R9, P1, RZ, -R14, RZ ;  /* 0x8000000eff097210 */ /* 0x000fe20007f3e0ff */
[----:B------:R-:W-:Y:S01]  /*5b90*/  FMUL R13, R7, UR4 ;  /* 0x00000004070d7c20 */ /* 0x000fe20008400000 */
[----:B------:R-:W-:Y:S01]  /*5ba0*/  ULDC UR4, c[0x0][0x154] ;  /* 0x0000550000047ab9 */ /* 0x000fe20000000800 */
[----:B------:R-:W2:Y:S02]  /*5bb0*/  LDC.64 R28, c[0x0][0x8e8] ;  /* 0x00023a00ff1c7b82 */ /* 0x000ea40000000a00 */
[----:B------:R-:W-:-:S02]  /*5bc0*/  IMAD.X R11, RZ, RZ, ~R6, P1 ;  /* 0x000000ffff0b7224 */ /* 0x000fc400008e0e06 */
[----:B------:R-:W3:Y:S01]  /*5bd0*/  F2I.U32.TRUNC.NTZ R13, R13 ;  /* 0x0000000d000d7305 */ /* 0x000ee2000020f000 */
[----:B------:R-:W-:-:S03]  /*5be0*/  IMAD.WIDE.U32 R6, R9, R24, R16 ;  /* 0x0000001809067225 */ /* 0x000fc600078e0010 */
[----:B------:R-:W4:Y:S01]  /*5bf0*/  LDC R15, c[0x0][0x144] ;  /* 0x00005100ff0f7b82 */ /* 0x000f220000000800 */
[----:B------:R-:W-:-:S04]  /*5c00*/  IMAD R10, R11, R24, RZ ;  /* 0x000000180b0a7224 */ /* 0x000fc800078e02ff */
[----:B------:R-:W-:Y:S02]  /*5c10*/  IMAD R9, R9, R25, R10 ;  /* 0x0000001909097224 */ /* 0x000fe400078e020a */
[----:B------:R-:W-:Y:S01]  /*5c20*/  IMAD.MOV.U32 R10, RZ, RZ, -0x1 ;  /* 0xffffffffff0a7424 */ /* 0x000fe200078e00ff */
[----:B------:R-:W5:Y:S01]  /*5c30*/  LDC R20, c[0x0][0x8b0] ;  /* 0x00022c00ff147b82 */ /* 0x000f620000000800 */
[----:B------:R-:W-:Y:S01]  /*5c40*/  IMAD.IADD R7, R7, 0x1, R9 ;  /* 0x0000000107077824 */ /* 0x000fe200078e0209 */
[----:B------:R-:W-:-:S04]  /*5c50*/  I2FP.F32.U32 R9, R3 ;  /* 0x0000000300097245 */ /* 0x000fc80000201000 */
[-C--:B-1----:R-:W-:Y:S01]  /*5c60*/  SHF.R.U64 R12, R6, R26.reuse, R7 ;  /* 0x0000001a060c7219 */ /* 0x082fe20000001207 */
[----:B---3--:R-:W-:Y:S01]  /*5c70*/  IMAD.MOV R6, RZ, RZ, -R13 ;  /* 0x000000ffff067224 */ /* 0x008fe200078e0a0d */
[----:B------:R-:W1:Y:S01]  /*5c80*/  LDC R11, c[0x0][0x900] ;  /* 0x00024000ff0b7b82 */ /* 0x000e620000000800 */
[----:B--2---:R-:W-:Y:S01]  /*5c90*/  ISETP.NE.U32.AND P1, PT, R28, RZ, PT ;  /* 0x000000ff1c00720c */ /* 0x004fe20003f25070 */
[----:B------:R-:W-:Y:S01]  /*5ca0*/  FMUL R9, R9, UR4 ;  /* 0x0000000409097c20 */ /* 0x000fe20008400000 */
[----:B------:R-:W-:Y:S02]  /*5cb0*/  SHF.R.U32.HI R7, RZ, R26, R7 ;  /* 0x0000001aff077219 */ /* 0x000fe40000011607 */
[----:B------:R-:W-:-:S03]  /*5cc0*/  ISETP.NE.AND.EX P1, PT, R29, RZ, PT, P1 ;  /* 0x000000ff1d00720c */ /* 0x000fc60003f25310 */
[----:B------:R-:W2:Y:S01]  /*5cd0*/  LDC R24, c[0x0][0x148] ;  /* 0x00005200ff187b82 */ /* 0x000ea20000000800 */
[----:B----4-:R-:W-:Y:S02]  /*5ce0*/  IMAD R25, R15, R6, R8 ;  /* 0x000000060f197224 */ /* 0x010fe400078e0208 */
[----:B------:R-:W-:-:S05]  /*5cf0*/  IMAD.MOV.U32 R8, RZ, RZ, 0x1 ;  /* 0x00000001ff087424 */ /* 0x000fca00078e00ff */
[----:B------:R-:W3:Y:S01]  /*5d00*/  LDC R23, c[0x0][0x8a8] ;  /* 0x00022a00ff177b82 */ /* 0x000ee20000000800 */
[-CC-:B-----5:R-:W-:Y:S02]  /*5d10*/  SHF.R.U64 R15, R12, R20.reuse, R7.reuse ;  /* 0x000000140c0f7219 */ /* 0x1a0fe40000001207 */
[----:B------:R-:W-:Y:S02]  /*5d20*/  SHF.R.U32.HI R6, RZ, R20, R7 ;  /* 0x00000014ff067219 */ /* 0x000fe40000011607 */
[----:B------:R4:W1:Y:S03]  /*5d30*/  F2I.U32.TRUNC.NTZ R20, R9 ;  /* 0x0000000900147305 */ /* 0x000866000020f000 */
[----:B------:R-:W2:Y:S01]  /*5d40*/  LDC R27, c[0x0][0x8f0] ;  /* 0x00023c00ff1b7b82 */ /* 0x000ea20000000800 */
[-C--:B-1----:R-:W-:Y:S02]  /*5d50*/  SHF.R.U64 R21, R15, R11.reuse, R6 ;  /* 0x0000000b0f157219 */ /* 0x082fe40000001206 */
[----:B------:R-:W-:-:S02]  /*5d60*/  SHF.L.U32 R10, R10, R11, RZ ;  /* 0x0000000b0a0a7219 */ /* 0x000fc400000006ff */
[-C--:B------:R-:W-:Y:S01]  /*5d70*/  SHF.R.U32.HI R7, RZ, R11.reuse, R6 ;  /* 0x0000000bff077219 */ /* 0x080fe20000011606 */
[----:B------:R-:W-:Y:S01]  /*5d80*/  IMAD.MOV.U32 R6, RZ, RZ, R21 ;  /* 0x000000ffff067224 */ /* 0x000fe200078e0015 */
[----:B------:R-:W-:Y:S01]  /*5d90*/  SHF.L.U32 R26, R8, R11, RZ ;  /* 0x0000000b081a7219 */ /* 0x000fe200000006ff */
[----:B------:R-:W1:Y:S01]  /*5da0*/  LDC R30, c[0x0][0x8e0] ;  /* 0x00023800ff1e7b82 */ /* 0x000e620000000800 */
[----:B------:R-:W-:-:S07]  /*5db0*/  LOP3.LUT R32, RZ, R10, RZ, 0x33, !PT ;  /* 0x0000000aff207212 */ /* 0x000fce00078e33ff */
[----:B------:R-:W1:Y:S01]  /*5dc0*/  LDC R31, c[0x0][0x8b8] ;  /* 0x00022e00ff1f7b82 */ /* 0x000e620000000800 */
[----:B----4-:R-:W-:Y:S05]  /*5dd0*/  @!P1 BRA `(.L_x_101) ;  /* 0x0000000000289947 */ /* 0x010fea0003800000 */
[----:B------:R-:W4:Y:S02]  /*5de0*/  LDC R6, c[0x0][0x8f4] ;  /* 0x00023d00ff067b82 */ /* 0x000f240000000800 */
[----:B----4-:R-:W-:-:S05]  /*5df0*/  IADD3 R11, P1, R21, R6, RZ ;  /* 0x00000006150b7210 */ /* 0x010fca0007f3e0ff */
        /* <DEDUP_REMOVED lines=8> */
.L_x_101:
[----:B------:R-:W-:Y:S01]  /*5e80*/  ISETP.NE.AND P1, PT, R2, 0x1, PT ;  /* 0x000000010200780c */ /* 0x000fe20003f25270 */
[----:B---3--:R-:W-:Y:S01]  /*5e90*/  VIADD R9, R23, 0xffffffff ;  /* 0xffffffff17097836 */ /* 0x008fe20000000000 */
[----:B--2---:R-:W-:Y:S01]  /*5ea0*/  SHF.R.U64 R7, R6, R27, R7 ;  /* 0x0000001b06077219 */ /* 0x004fe20000001207 */
[----:B------:R-:W-:Y:S01]  /*5eb0*/  IMAD.MOV.U32 R10, RZ, RZ, 0x1 ;  /* 0x00000001ff0a7424 */ /* 0x000fe200078e00ff */
[----:B------:R-:W-:Y:S02]  /*5ec0*/  IADD3 R20, -R20, RZ, RZ ;  /* 0x000000ff14147210 */ /* 0x000fe40007ffe1ff */
[----:B------:R-:W-:Y:S01]  /*5ed0*/  LOP3.LUT R6, R15, R32, RZ, 0xc0, !PT ;  /* 0x000000200f067212 */ /* 0x000fe200078ec0ff */
[----:B------:R-:W-:Y:S01]  /*5ee0*/  IMAD.MOV R8, RZ, RZ, -R7 ;  /* 0x000000ffff087224 */ /* 0x000fe200078e0a07 */
[----:B------:R-:W-:-:S03]  /*5ef0*/  LOP3.LUT R12, R12, R9, RZ, 0xc0, !PT ;  /* 0x000000090c0c7212 */ /* 0x000fc600078ec0ff */
[----:B------:R-:W-:Y:S02]  /*5f00*/  IMAD R6, R26, R7, R6 ;  /* 0x000000071a067224 */ /* 0x000fe400078e0206 */
[----:B------:R-:W-:Y:S02]  /*5f10*/  @P1 IMAD R25, R24, R20, R3 ;  /* 0x0000001418191224 */ /* 0x000fe400078e0203 */
[----:B-1----:R-:W-:Y:S02]  /*5f20*/  IMAD R3, R8, R30, R21 ;  /* 0x0000001e08037224 */ /* 0x002fe400078e0215 */
[----:B------:R-:W-:Y:S02]  /*5f30*/  IMAD R13, R6, R31, R25 ;  /* 0x0000001f060d7224 */ /* 0x000fe400078e0219 */
[----:B------:R-:W-:-:S05]  /*5f40*/  IMAD R6, R3, R23, R12 ;  /* 0x0000001703067224 */ /* 0x000fca00078e020c */
[----:B------:R-:W-:Y:S02]  /*5f50*/  SEL R7, R6, R13, !P1 ;  /* 0x0000000d06077207 */ /* 0x000fe40004800000 */
[----:B------:R-:W-:Y:S01]  /*5f60*/  SEL R13, R13, R6, !P1 ;  /* 0x000000060d0d7207 */ /* 0x000fe20004800000 */
[----:B------:R-:W-:-:S07]  /*5f70*/  IMAD.MOV.U32 R6, RZ, RZ, R14 ;  /* 0x000000ffff067224 */ /* 0x000fce00078e000e */
.L_x_99:
[----:B------:R-:W-:-:S08]  /*5f80*/  NOP ;  /* 0x0000000000007918 */ /* 0x000fd00000000000 */
[----:B------:R-:W1:-:S00]  /*5f90*/  USETMAXREG.DEALLOC.CTAPOOL 0x28 ;  /* 0x00000028000079c8 */ /* 0x000e4000080e0500 */
[----:B-1----:R-:W-:-:S13]  /*5fa0*/  ISETP.NE.AND P1, PT, R0, 0x1, PT ;  /* 0x000000010000780c */ /* 0x002fda0003f25270 */
[----:B------:R-:W-:Y:S05]  /*5fb0*/  @!P1 BRA `(.L_x_10) ;  /* 0x0000002000909947 */ /* 0x000fea0003800000 */
[----:B------:R-:W-:Y:S05]  /*5fc0*/  @!P4 BRA `(.L_x_102) ;  /* 0x0000001000a8c947 */ /* 0x000fea0003800000 */
[----:B------:R-:W-:-:S13]  /*5fd0*/  ISETP.NE.OR P0, PT, R0, 0x2, P0 ;  /* 0x000000020000780c */ /* 0x000fda0000705670 */
[----:B------:R-:W-:Y:S05]  /*5fe0*/  @P0 BRA `(.L_x_10) ;  /* 0x0000002000840947 */ /* 0x000fea0003800000 */
[----:B------:R-:W-:-:S13]  /*5ff0*/  LOP3.LUT P1, RZ, R10, 0xff, RZ, 0xc0, !PT ;  /* 0x000000ff0aff7812 */ /* 0x000fda000782c0ff */
[----:B------:R-:W-:Y:S05]  /*6000*/  @!P1 BRA `(.L_x_103) ;  /* 0x0000000000189947 */ /* 0x000fea0003800000 */
[----:B------:R-:W-:Y:S01]  /*6010*/  UMOV UR4, 0x400 ;  /* 0x0000040000047882 */ /* 0x000fe20000000000 */
[----:B------:R-:W-:Y:S01]  /*6020*/  IMAD.MOV.U32 R0, RZ, RZ, RZ ;  /* 0x000000ffff007224 */ /* 0x000fe200078e00ff */
[----:B------:R-:W-:-:S04]  /*6030*/  ULEA UR4, UR36, UR4, 0x18 ;  /* 0x0000000424047291 */ /* 0x000fc8000f8ec03f */
[----:B------:R-:W-:-:S05]  /*6040*/  SHF.L.U32 R0, R0, 0x1f, RZ ;  /* 0x0000001f00007819 */ /* 0x000fca00000006ff */
[----:B------:R-:W1:Y:S02]  /*6050*/  SYNCS.PHASECHK.TRANS64.TRYWAIT P0, [UR4+0x88], R0 ;  /* 0x00008800ff0075a7 */ /* 0x000e640008000144 */
[----:B-1----:R-:W-:Y:S05]  /*6060*/  @!P0 BRA `(.L_x_104) ;  /* 0x0000002000ec8947 */ /* 0x002fea0003800000 */
.L_x_103:
[----:B-1----:R-:W-:Y:S01]  /*6070*/  PRMT R0, RZ, 0x7610, R0 ;  /* 0x00007610ff007816 */ /* 0x002fe20000000000 */
[----:B------:R-:W-:Y:S06]  /*6080*/  @P3 BRA `(.L_x_105) ;  /* 0x0000000000243947 */ /* 0x000fec0003800000 */
[----:B------:R-:W-:Y:S02]  /*6090*/  ULDC.64 UR4, c[0x0][0x588] ;  /* 0x0001620000047ab9 */ /* 0x000fe40000000a00 */
[----:B------:R-:W-:-:S04]  /*60a0*/  ISETP.NE.U32.AND P0, PT, RZ, UR4, PT ;  /* 0x00000004ff007c0c */ /* 0x000fc8000bf05070 */
[----:B------:R-:W-:-:S13]  /*60b0*/  ISETP.NE.AND.EX P0, PT, RZ, UR5, PT, P0 ;  /* 0x00000005ff007c0c */ /* 0x000fda000bf05300 */
[----:B------:R-:W-:Y:S05]  /*60c0*/  @!P0 BRA `(.L_x_106) ;  /* 0x00000000000c8947 */ /* 0x000fea0003800000 */
[----:B------:R1:W5:Y:S01]  /*60d0*/  LDG.E R3, desc[UR40][R4.64] ;  /* 0x0000002804037981 */ /* 0x000362000c1e1900 */
[----:B------:R-:W-:Y:S01]  /*60e0*/  IMAD.MOV.U32 R0, RZ, RZ, 0x1 ;  /* 0x00000001ff007424 */ /* 0x000fe200078e00ff */
[----:B------:R-:W-:Y:S06]  /*60f0*/  BRA `(.L_x_105) ;  /* 0x0000000000087947 */ /* 0x000fec0003800000 */
.L_x_106:
[----:B------:R-:W2:Y:S01]  /*6100*/  LDC R3, c[0x0][0x580] ;  /* 0x00016000ff037b82 */ /* 0x000ea20000000800 */
[----:B------:R-:W-:-:S07]  /*6110*/  IMAD.MOV.U32 R0, RZ, RZ, 0x1 ;  /* 0x00000001ff007424 */ /* 0x000fce00078e00ff */
.L_x_105:
[----:B------:R-:W-:Y:S01]  /*6120*/  IMAD.MOV.U32 R8, RZ, RZ, 0x1 ;  /* 0x00000001ff087424 */ /* 0x000fe200078e00ff */
[----:B------:R-:W-:Y:S06]  /*6130*/  @!P1 BRA `(.L_x_107) ;  /* 0x0000000c00dc9947 */ /* 0x000fec0003800000 */
[----:B------:R-:W3:Y:S01]  /*6140*/  LDC R9, c[0x0][0x900] ;  /* 0x00024000ff097b82 */ /* 0x000ee20000000800 */
[----:B-1----:R-:W-:Y:S01]  /*6150*/  IMAD.MOV.U32 R4, RZ, RZ, -0x1 ;  /* 0xffffffffff047424 */ /* 0x002fe200078e00ff */
[----:B------:R-:W-:Y:S01]  /*6160*/  MOV R8, 0x1 ;  /* 0x0000000100087802 */ /* 0x000fe20000000f00 */
[----:B------:R-:W-:Y:S01]  /*6170*/  ULDC.64 UR6, c[0x0][0x198] ;  /* 0x0000660000067ab9 */ /* 0x000fe20000000a00 */
[----:B------:R-:W-:Y:S01]  /*6180*/  LOP3.LUT R10, R19, 0x2, RZ, 0xfc, !PT ;  /* 0x00000002130a7812 */ /* 0x000fe200078efcff */
[----:B------:R-:W-:Y:S01]  /*6190*/  ULDC.64 UR14, c[0x0][0x588] ;  /* 0x00016200000e7ab9 */ /* 0x000fe20000000a00 */
[----:B------:R-:W-:Y:S01]  /*61a0*/  ULDC.64 UR22, c[0x0][0x8f8] ;  /* 0x00023e0000167ab9 */ /* 0x000fe20000000a00 */
[----:B------:R-:W-:Y:S01]  /*61b0*/  ULDC.64 UR24, c[0x0][0x590] ;  /* 0x0001640000187ab9 */ /* 0x000fe20000000a00 */
[----:B------:R-:W1:Y:S01]  /*61c0*/  LDC R11, c[0x0][0x8a8] ;  /* 0x00022a00ff0b7b82 */ /* 0x000e620000000800 */
[-C--:B---3--:R-:W-:Y:S02]  /*61d0*/  SHF.L.U32 R4, R4, R9.reuse, RZ ;  /* 0x0000000904047219 */ /* 0x088fe400000006ff */
[----:B------:R-:W-:Y:S01]  /*61e0*/  SHF.L.U32 R9, R8, R9, RZ ;  /* 0x0000000908097219 */ /* 0x000fe200000006ff */
[----:B------:R-:W-:Y:S01]  /*61f0*/  IMAD.MOV.U32 R8, RZ, RZ, 0x1 ;  /* 0x00000001ff087424 */ /* 0x000fe200078e00ff */
[----:B------:R-:W-:Y:S01]  /*6200*/  LOP3.LUT R12, RZ, R4, RZ, 0x33, !PT ;  /* 0x00000004ff0c7212 */ /* 0x000fe200078e33ff */
[----:B-1----:R-:W-:-:S07]  /*6210*/  VIADD R11, R11, 0xffffffff ;  /* 0xffffffff0b0b7836 */ /* 0x002fce0000000000 */
.L_x_139:
[----:B------:R-:W-:Y:S02]  /*6220*/  ISETP.NE.U32.AND P0, PT, RZ, UR24, PT ;  /* 0x00000018ff007c0c */ /* 0x000fe4000bf05070 */
[----:B------:R-:W-:Y:S02]  /*6230*/  R2UR UR19, R13 ;  /* 0x000000000d1372ca */ /* 0x000fe400000e0000 */
[----:B------:R-:W-:Y:S02]  /*6240*/  R2UR UR18, R7 ;  /* 0x00000000071272ca */ /* 0x000fe400000e0000 */
[----:B------:R-:W-:-:S09]  /*6250*/  ISETP.NE.AND.EX P0, PT, RZ, UR25, PT, P0 ;  /* 0x00000019ff007c0c */ /* 0x000fd2000bf05300 */
[----:B------:R-:W-:Y:S02]  /*6260*/  USHF.L.U32 UR19, UR19, 0x8, URZ ;  /* 0x0000000813137899 */ /* 0x000fe4000800063f */
[----:B------:R-:W-:Y:S02]  /*6270*/  USHF.L.U32 UR18, UR18, 0x6, URZ ;  /* 0x0000000612127899 */ /* 0x000fe4000800063f */
[----:B--234-:R-:W-:Y:S10]  /*6280*/  @!P0 BRA `(.L_x_108) ;  /* 0x00000000002c8947 */ /* 0x01cff40003800000 */
[----:B------:R-:W-:-:S04]  /*6290*/  ISETP.NE.U32.AND P1, PT, RZ, UR14, PT ;  /* 0x0000000eff007c0c */ /* 0x000fc8000bf25070 */
[----:B------:R-:W-:-:S13]  /*62a0*/  ISETP.NE.AND.EX P1, PT, RZ, UR15, PT, P1 ;  /* 0x0000000fff007c0c */ /* 0x000fda000bf25310 */
[----:B------:R-:W-:Y:S05]  /*62b0*/  @!P1 BRA `(.L_x_109) ;  /* 0x0000000000189947 */ /* 0x000fea0003800000 */
[----:B------:R-:W1:Y:S01]  /*62c0*/  LDC.64 R4, c[0x0][0x588] ;  /* 0x00016200ff047b82 */ /* 0x000e620000000a00 */
[----:B--2--5:R-:W-:-:S04]  /*62d0*/  IMAD R3, R6, UR24, RZ ;  /* 0x0000001806037c24 */ /* 0x024fc8000f8e02ff */
[----:B-1----:R-:W-:-:S05]  /*62e0*/  IMAD.WIDE R4, R3, 0x4, R4 ;  /* 0x0000000403047825 */ /* 0x002fca00078e0204 */
[----:B------:R1:W5:Y:S01]  /*62f0*/  LDG.E R3, desc[UR40][R4.64] ;  /* 0x0000002804037981 */ /* 0x000362000c1e1900 */
[----:B------:R-:W-:Y:S01]  /*6300*/  IMAD.MOV.U32 R0, RZ, RZ, 0x1 ;  /* 0x00000001ff007424 */ /* 0x000fe200078e00ff */
[----:B------:R-:W-:Y:S06]  /*6310*/  BRA `(.L_x_108) ;  /* 0x0000000000087947 */ /* 0x000fec0003800000 */
.L_x_109:
[----:B--2--5:R-:W3:Y:S01]  /*6320*/  LDC R3, c[0x0][0x580] ;  /* 0x00016000ff037b82 */ /* 0x024ee20000000800 */
[----:B------:R-:W-:-:S07]  /*6330*/  IMAD.MOV.U32 R0, RZ, RZ, 0x1 ;  /* 0x00000001ff007424 */ /* 0x000fce00078e00ff */
.L_x_108:
[----:B------:R-:W-:Y:S05]  /*6340*/  @!P0 BRA `(.L_x_110) ;  /* 0x00000000001c8947 */ /* 0x000fea0003800000 */
[----:B------:R-:W-:-:S13]  /*6350*/  LOP3.LUT P2, RZ, R0, 0xff, RZ, 0xc0, !PT ;  /* 0x000000ff00ff7812 */ /* 0x000fda000784c0ff */
[----:B-1----:R-:W1:Y:S02]  /*6360*/  @!P2 LDC.64 R4, c[0x0][0x588] ;  /* 0x00016200ff04ab82 */ /* 0x002e640000000a00 */
[----:B-1----:R-:W-:-:S04]  /*6370*/  @!P2 ISETP.NE.U32.AND P0, PT, R4, RZ, PT ;  /* 0x000000ff0400a20c */ /* 0x002fc80003f05070 */
[----:B------:R-:W-:Y:S02]  /*6380*/  @!P2 ISETP.NE.AND.EX P1, PT, R5, RZ, PT, P0 ;  /* 0x000000ff0500a20c */ /* 0x000fe40003f25300 */
[----:B--23-5:R-:W-:Y:S02]  /*6390*/  @P2 FSETP.EQ.AND P0, PT, R3, RZ, PT ;  /* 0x000000ff0300220b */ /* 0x02cfe40003f02000 */
[----:B------:R-:W-:Y:S01]  /*63a0*/  @!P2 PLOP3.LUT P0, PT, P1, PT, PT, 0x8, 0x0 ;  /* 0x000000000000a81c */ /* 0x000fe20000f0e170 */
[----:B------:R-:W-:-:S12]  /*63b0*/  BRA `(.L_x_111) ;  /* 0x0000000000047947 */ /* 0x000fd80003800000 */
.L_x_110:
[----:B--23-5:R-:W-:-:S13]  /*63c0*/  FSETP.EQ.AND P0, PT, R3, RZ, PT ;  /* 0x000000ff0300720b */ /* 0x02cfda0003f02000 */
.L_x_111:
[----:B------:R-:W-:Y:S02]  /*63d0*/  ISETP.NE.AND P2, PT, R10, 0x3, PT ;  /* 0x000000030a00780c */ /* 0x000fe40003f45270 */
[----:B------:R-:W-:-:S04]  /*63e0*/  ELECT P1, URZ, PT ;  /* 0x00000000003f782f */ /* 0x000fc80003820000 */
[----:B------:R-:W-:-:S07]  /*63f0*/  PLOP3.LUT P0, PT, P1, P0, PT, 0x20, 0x0 ;  /* 0x000000000000781c */ /* 0x000fce0000f00470 */
[----:B------:R-:W-:Y:S06]  /*6400*/  @!P2 BRA `(.L_x_112) ;  /* 0x000000000004a947 */ /* 0x000fec0003800000 */
[----:B------:R-:W-:Y:S01]  /*6410*/  BPT.TRAP 0x1 ;  /* 0x000000040000795c */ /* 0x000fe20000300000 */
.L_x_112:
[----:B------:R-:W2:Y:S01]  /*6420*/  S2UR UR36, SR_CgaCtaId ;  /* 0x00000000002479c3 */ /* 0x000ea20000008800 */
[----:B------:R-:W-:Y:S01]  /*6430*/  UMOV UR4, 0x400 ;  /* 0x0000040000047882 */ /* 0x000fe20000000000 */
[----:B-1----:R-:W-:Y:S01]  /*6440*/  SHF.L.U32 R4, R8, 0x1f, RZ ;  /* 0x0000001f08047819 */ /* 0x002fe200000006ff */
[----:B--2---:R-:W-:-:S09]  /*6450*/  ULEA UR5, UR36, UR4, 0x18 ;  /* 0x0000000424057291 */ /* 0x004fd2000f8ec03f */
[----:B------:R-:W1:Y:S02]  /*6460*/  SYNCS.PHASECHK.TRANS64.TRYWAIT P1, [UR5+0x60], R4 ;  /* 0x00006004ff0075a7 */ /* 0x000e640008020145 */
[----:B-1----:R-:W-:Y:S05]  /*6470*/  @!P1 BRA `(.L_x_113) ;  /* 0x0000002000009947 */ /* 0x002fea0003800000 */
.L_x_171:
[----:B------:R-:W-:Y:S04]  /*6480*/  BSSY B0, `(.L_x_114) ;  /* 0x000000e000007945 */ /* 0x000fe80003800000 */
[----:B------:R-:W-:Y:S05]  /*6490*/  @!P0 BRA `(.L_x_115) ;  /* 0x0000000000308947 */ /* 0x000fea0003800000 */
[----:B------:R-:W-:Y:S01]  /*64a0*/  R2UR UR20, R6 ;  /* 0x00000000061472ca */ /* 0x000fe200000e0000 */
[----:B------:R-:W-:Y:S02]  /*64b0*/  UIADD3 UR8, UP0, UR6, 0x3f0, URZ ;  /* 0x000003f006087890 */ /* 0x000fe4000ff1e03f */
[----:B------:R-:W-:Y:S02]  /*64c0*/  UIADD3 UR16, UR5, 0x200, URZ ;  /* 0x0000020005107890 */ /* 0x000fe4000fffe03f */
[----:B------:R-:W-:Y:S02]  /*64d0*/  UIADD3 UR17, UR5, 0x40, URZ ;  /* 0x0000004005117890 */ /* 0x000fe4000fffe03f */
[----:B------:R-:W-:Y:S01]  /*64e0*/  UIADD3.X UR9, URZ, UR7, URZ, UP0, !UPT ;  /* 0x000000073f097290 */ /* 0x000fe200087fe43f */
[----:B------:R-:W-:Y:S01]  /*64f0*/  UMOV UR10, 0x0 ;  /* 0x00000000000a7882 */ /* 0x000fe20000000000 */
[----:B------:R-:W-:-:S07]  /*6500*/  UMOV UR11, 0x10000000 ;  /* 0x10000000000b7882 */ /* 0x000fce0000000000 */
[----:B------:R2:W-:Y:S02]  /*6510*/  UTMALDG.3D [UR16], [UR8], desc[UR10] ;  /* 0x00000a10080075b4 */ /* 0x0005e40008011000 */
[----:B--2---:R-:W-:Y:S05]  /*6520*/  @!P2 BRA `(.L_x_116) ;  /* 0x000000000004a947 */ /* 0x004fea0003800000 */
[----:B------:R-:W-:Y:S01]  /*6530*/  BPT.TRAP 0x1 ;  /* 0x000000040000795c */ /* 0x000fe20000300000 */
.L_x_116:
[----:B-1----:R-:W1:Y:S02]  /*6540*/  LDC R5, c[0x0][0x800] ;  /* 0x00020000ff057b82 */ /* 0x002e640000000800 */
[----:B-1----:R2:W-:Y:S02]  /*6550*/  SYNCS.ARRIVE.TRANS64.RED.A0TR RZ, [UR5+0x40], R5 ;  /* 0x00004005ffff79a7 */ /* 0x0025e40008300405 */
.L_x_115:
[----:B------:R-:W-:Y:S05]  /*6560*/  BSYNC B0 ;  /* 0x0000000000007941 */ /* 0x000fea0003800000 */
.L_x_114:
[----:B------:R-:W-:Y:S05]  /*6570*/  @!P2 BRA `(.L_x_117) ;  /* 0x000000000004a947 */ /* 0x000fea0003800000 */
[----:B------:R-:W-:Y:S01]  /*6580*/  BPT.TRAP 0x1 ;  /* 0x000000040000795c */ /* 0x000fe20000300000 */
.L_x_117:
[----:B------:R-:W-:-:S04]  /*6590*/  UIADD3 UR4, UR5, 0x40, URZ ;  /* 0x0000004005047890 */ /* 0x000fc8000fffe03f */
[----:B------:R-:W-:-:S09]  /*65a0*/  UPRMT UR4, UR36, 0x654, UR4 ;  /* 0x0000065424047896 */ /* 0x000fd20008000004 */
[----:B------:R-:W-:Y:S01]  /*65b0*/  SYNCS.ARRIVE.TRANS64.RED.A1T0 RZ, [UR4], RZ ;  /* 0x000000ffffff79a7 */ /* 0x000fe20008100404 */
[----:B------:R-:W-:Y:S05]  /*65c0*/  @!P2 BRA `(.L_x_118) ;  /* 0x000000000004a947 */ /* 0x000fea0003800000 */
[----:B------:R-:W-:Y:S01]  /*65d0*/  BPT.TRAP 0x1 ;  /* 0x000000040000795c */ /* 0x000fe20000300000 */
.L_x_118:
[----:B------:R-:W3:Y:S02]  /*65e0*/  SYNCS.PHASECHK.TRANS64.TRYWAIT P1, [UR5+0x68], R4 ;  /* 0x00006804ff0075a7 */ /* 0x000ee40008020145 */
[----:B---3--:R-:W-:Y:S05]  /*65f0*/  @!P1 BRA `(.L_x_119) ;  /* 0x0000001c00b89947 */ /* 0x008fea0003800000 */
.L_x_172:
[----:B------:R-:W-:Y:S04]  /*6600*/  BSSY B0, `(.L_x_120) ;  /* 0x0000010000007945 */ /* 0x000fe80003800000 */
[----:B------:R-:W-:Y:S05]  /*6610*/  @!P0 BRA `(.L_x_121) ;  /* 0x0000000000388947 */ /* 0x000fea0003800000 */
[----:B------:R-:W-:Y:S01]  /*6620*/  UIADD3 UR16, UP0, UR6, 0x3f0, URZ ;  /* 0x000003f006107890 */ /* 0x000fe2000ff1e03f */
[----:B------:R-:W-:Y:S01]  /*6630*/  R2UR UR12, R6 ;  /* 0x00000000060c72ca */ /* 0x000fe200000e0000 */
[----:B------:R-:W-:Y:S02]  /*6640*/  UIADD3 UR11, UR19, 0x80, URZ ;  /* 0x00000080130b7890 */ /* 0x000fe4000fffe03f */
[----:B------:R-:W-:Y:S02]  /*6650*/  UIADD3 UR8, UR5, 0x2200, URZ ;  /* 0x0000220005087890 */ /* 0x000fe4000fffe03f */
[----:B------:R-:W-:Y:S02]  /*6660*/  UIADD3 UR9, UR5, 0x48, URZ ;  /* 0x0000004805097890 */ /* 0x000fe4000fffe03f */
[----:B------:R-:W-:Y:S01]  /*6670*/  UIADD3.X UR17, URZ, UR7, URZ, UP0, !UPT ;  /* 0x000000073f117290 */ /* 0x000fe200087fe43f */
[----:B------:R-:W-:Y:S01]  /*6680*/  UMOV UR20, 0x0 ;  /* 0x0000000000147882 */ /* 0x000fe20000000000 */
[----:B------:R-:W-:Y:S01]  /*6690*/  UMOV UR21, 0x10000000 ;  /* 0x1000000000157882 */ /* 0x000fe20000000000 */
[----:B------:R-:W-:-:S06]  /*66a0*/  UMOV UR10, UR18 ;  /* 0x00000012000a7c82 */ /* 0x000fcc0008000000 */
[----:B------:R3:W-:Y:S02]  /*66b0*/  UTMALDG.3D [UR8], [UR16], desc[UR20] ;  /* 0x00001408100075b4 */ /* 0x0007e40008011000 */
[----:B---3--:R-:W-:Y:S05]  /*66c0*/  @!P2 BRA `(.L_x_122) ;  /* 0x000000000004a947 */ /* 0x008fea0003800000 */
[----:B------:R-:W-:Y:S01]  /*66d0*/  BPT.TRAP 0x1 ;  /* 0x000000040000795c */ /* 0x000fe20000300000 */
.L_x_122:
[----:B-12---:R-:W1:Y:S02]  /*66e0*/  LDC R5, c[0x0][0x800] ;  /* 0x00020000ff057b82 */ /* 0x006e640000000800 */
[----:B-1----:R3:W-:Y:S02]  /*66f0*/  SYNCS.ARRIVE.TRANS64.RED.A0TR RZ, [UR5+0x48], R5 ;  /* 0x00004805ffff79a7 */ /* 0x0027e40008300405 */
.L_x_121:
[----:B------:R-:W-:Y:S05]  /*6700*/  BSYNC B0 ;  /* 0x0000000000007941 */ /* 0x000fea0003800000 */
.L_x_120:
[----:B------:R-:W-:Y:S05]  /*6710*/  @!P2 BRA `(.L_x_123) ;  /* 0x000000000004a947 */ /* 0x000fea0003800000 */
[----:B------:R-:W-:Y:S01]  /*6720*/  BPT.TRAP 0x1 ;  /* 0x000000040000795c */ /* 0x000fe20000300000 */
.L_x_123:
[----:B------:R-:W-:Y:S02]  /*6730*/  UIADD3 UR4, UR5, 0x48, URZ ;  /* 0x0000004805047890 */ /* 0x000fe4000fffe03f */
[----:B------:R-:W-:Y:S02]  /*6740*/  UIADD3 UR10, UR18, 0x20, URZ ;  /* 0x00000020120a7890 */ /* 0x000fe4000fffe03f */
[----:B------:R-:W-:-:S09]  /*6750*/  UPRMT UR4, UR36, 0x654, UR4 ;  /* 0x0000065424047896 */ /* 0x000fd20008000004 */
[----:B------:R-:W-:Y:S01]  /*6760*/  SYNCS.ARRIVE.TRANS64.RED.A1T0 RZ, [UR4], RZ ;  /* 0x000000ffffff79a7 */ /* 0x000fe20008100404 */
[----:B------:R-:W-:Y:S05]  /*6770*/  @!P2 BRA `(.L_x_124) ;  /* 0x000000000004a947 */ /* 0x000fea0003800000 */
[----:B------:R-:W-:Y:S01]  /*6780*/  BPT.TRAP 0x1 ;  /* 0x000000040000795c */ /* 0x000fe20000300000 */
.L_x_124:
[----:B------:R-:W4:Y:S02]  /*6790*/  SYNCS.PHASECHK.TRANS64.TRYWAIT P1, [UR5+0x70], R4 ;  /* 0x00007004ff0075a7 */ /* 0x000f240008020145 */
[----:B----4-:R-:W-:Y:S05]  /*67a0*/  @!P1 BRA `(.L_x_125) ;  /* 0x0000001c00649947 */ /* 0x010fea0003800000 */
.L_x_173:
        /* <DEDUP_REMOVED lines=8> */
[----:B------:R-:W-:Y:S01]  /*6830*/  UMOV UR21, 0x10000000 ;  /* 0x1000000000157882 */ /* 0x000fe20000000000 */
[----:B------:R-:W-:-:S06]  /*6840*/  UMOV UR11, UR19 ;  /* 0x00000013000b7c82 */ /* 0x000fcc0008000000 */
[----:B------:R4:W-:Y:S02]  /*6850*/  UTMALDG.3D [UR8], [UR16], desc[UR20] ;  /* 0x00001408100075b4 */ /* 0x0009e40008011000 */
[----:B----4-:R-:W-:Y:S05]  /*6860*/  @!P2 BRA `(.L_x_128) ;  /* 0x000000000004a947 */ /* 0x010fea0003800000 */
[----:B------:R-:W-:Y:S01]  /*6870*/  BPT.TRAP 0x1 ;  /* 0x000000040000795c */ /* 0x000fe20000300000 */
.L_x_128:
[----:B-123--:R-:W1:Y:S02]  /*6880*/  LDC R5, c[0x0][0x800] ;  /* 0x00020000ff057b82 */ /* 0x00ee640000000800 */
[----:B-1----:R4:W-:Y:S02]  /*6890*/  SYNCS.ARRIVE.TRANS64.RED.A0TR RZ, [UR5+0x50], R5 ;  /* 0x00005005ffff79a7 */ /* 0x0029e40008300405 */
.L_x_127:
[----:B------:R-:W-:Y:S05]  /*68a0*/  BSYNC B0 ;  /* 0x0000000000007941 */ /* 0x000fea0003800000 */
.L_x_126:
[----:B------:R-:W-:Y:S05]  /*68b0*/  @!P2 BRA `(.L_x_129) ;  /* 0x000000000004a947 */ /* 0x000fea0003800000 */
[----:B------:R-:W-:Y:S01]  /*68c0*/  BPT.TRAP 0x1 ;  /* 0x000000040000795c */ /* 0x000fe20000300000 */
.L_x_129:
[----:B------:R-:W-:-:S04]  /*68d0*/  UIADD3 UR4, UR5, 0x50, URZ ;  /* 0x0000005005047890 */ /* 0x000fc8000fffe03f */
[----:B------:R-:W-:-:S09]  /*68e0*/  UPRMT UR4, UR36, 0x654, UR4 ;  /* 0x0000065424047896 */ /* 0x000fd20008000004 */
[----:B------:R-:W-:Y:S01]  /*68f0*/  SYNCS.ARRIVE.TRANS64.RED.A1T0 RZ, [UR4], RZ ;  /* 0x000000ffffff79a7 */ /* 0x000fe20008100404 */
[----:B------:R-:W-:Y:S05]  /*6900*/  @!P2 BRA `(.L_x_130) ;  /* 0x000000000004a947 */ /* 0x000fea0003800000 */
[----:B------:R-:W-:Y:S01]  /*6910*/  BPT.TRAP 0x1 ;  /* 0x000000040000795c */ /* 0x000fe20000300000 */
.L_x_130:
[----:B------:R-:W5:Y:S02]  /*6920*/  SYNCS.PHASECHK.TRANS64.TRYWAIT P1, [UR5+0x78], R4 ;  /* 0x00007804ff0075a7 */ /* 0x000f640008020145 */
[----:B-----5:R-:W-:Y:S05]  /*6930*/  @!P1 BRA `(.L_x_131) ;  /* 0x0000001c00189947 */ /* 0x020fea0003800000 */
.L_x_174:
[----:B------:R-:W-:Y:S04]  /*6940*/  BSSY B0, `(.L_x_132) ;  /* 0x000000f000007945 */ /* 0x000fe80003800000 */
[----:B------:R-:W-:Y:S05]  /*6950*/  @!P0 BRA `(.L_x_133) ;  /* 0x0000000000348947 */ /* 0x000fea0003800000 */
[----:B------:R-:W-:Y:S01]  /*6960*/  R2UR UR12, R6 ;  /* 0x00000000060c72ca */ /* 0x000fe200000e0000 */
[----:B------:R-:W-:Y:S02]  /*6970*/  UIADD3 UR16, UP0, UR6, 0x3f0, URZ ;  /* 0x000003f006107890 */ /* 0x000fe4000ff1e03f */
[----:B------:R-:W-:Y:S02]  /*6980*/  UIADD3 UR11, UR19, 0x80, URZ ;  /* 0x00000080130b7890 */ /* 0x000fe4000fffe03f */
[----:B------:R-:W-:Y:S02]  /*6990*/  UIADD3 UR8, UR5, 0x6200, URZ ;  /* 0x0000620005087890 */ /* 0x000fe4000fffe03f */
[----:B------:R-:W-:Y:S02]  /*69a0*/  UIADD3 UR9, UR5, 0x58, URZ ;  /* 0x0000005805097890 */ /* 0x000fe4000fffe03f */
[----:B------:R-:W-:Y:S01]  /*69b0*/  UIADD3.X UR17, URZ, UR7, URZ, UP0, !UPT ;  /* 0x000000073f117290 */ /* 0x000fe200087fe43f */
[----:B------:R-:W-:Y:S01]  /*69c0*/  UMOV UR20, 0x0 ;  /* 0x0000000000147882 */ /* 0x000fe20000000000 */
[----:B------:R-:W-:-:S07]  /*69d0*/  UMOV UR21, 0x10000000 ;  /* 0x1000000000157882 */ /* 0x000fce0000000000 */
[----:B------:R1:W-:Y:S02]  /*69e0*/  UTMALDG.3D [UR8], [UR16], desc[UR20] ;  /* 0x00001408100075b4 */ /* 0x0003e40008011000 */
[----:B-1----:R-:W-:Y:S05]  /*69f0*/  @!P2 BRA `(.L_x_134) ;  /* 0x000000000004a947 */ /* 0x002fea0003800000 */
[----:B------:R-:W-:Y:S01]  /*6a00*/  BPT.TRAP 0x1 ;  /* 0x000000040000795c */ /* 0x000fe20000300000 */
.L_x_134:
[----:B------:R-:W1:Y:S02]  /*6a10*/  LDC R4, c[0x0][0x800] ;  /* 0x00020000ff047b82 */ /* 0x000e640000000800 */
[----:B-1----:R1:W-:Y:S02]  /*6a20*/  SYNCS.ARRIVE.TRANS64.RED.A0TR RZ, [UR5+0x58], R4 ;  /* 0x00005804ffff79a7 */ /* 0x0023e40008300405 */
.L_x_133:
[----:B------:R-:W-:Y:S05]  /*6a30*/  BSYNC B0 ;  /* 0x0000000000007941 */ /* 0x000fea0003800000 */
.L_x_132:
[----:B------:R-:W-:Y:S05]  /*6a40*/  @!P2 BRA `(.L_x_135) ;  /* 0x000000000004a947 */ /* 0x000fea0003800000 */
[----:B------:R-:W-:Y:S01]  /*6a50*/  BPT.TRAP 0x1 ;  /* 0x000000040000795c */ /* 0x000fe20000300000 */
.L_x_135:
[----:B------:R-:W-:Y:S01]  /*6a60*/  IADD3 R16, P0, R16, UR38, RZ ;  /* 0x0000002610107c10 */ /* 0x000fe2000ff1e0ff */
[----:B------:R-:W-:Y:S01]  /*6a70*/  UIADD3 UR4, UR5, 0x58, URZ ;  /* 0x0000005805047890 */ /* 0x000fe2000fffe03f */
[----:B------:R-:W-:Y:S01]  /*6a80*/  LOP3.LUT R8, R8, 0x1, RZ, 0x3c, !PT ;  /* 0x0000000108087812 */ /* 0x000fe200078e3cff */
[----:B------:R-:W-:Y:S01]  /*6a90*/  IMAD.MOV.U32 R13, RZ, RZ, -0x1 ;  /* 0xffffffffff0d7424 */ /* 0x000fe200078e00ff */
[----:B------:R-:W-:Y:S01]  /*6aa0*/  IADD3.X R17, R17, UR37, RZ, P0, !PT ;  /* 0x0000002511117c10 */ /* 0x000fe200087fe4ff */
[----:B------:R-:W-:Y:S01]  /*6ab0*/  UPRMT UR4, UR36, 0x654, UR4 ;  /* 0x0000065424047896 */ /* 0x000fe20008000004 */
[----:B------:R-:W-:Y:S01]  /*6ac0*/  ISETP.GE.U32.AND P0, PT, R16, UR22, PT ;  /* 0x0000001610007c0c */ /* 0x000fe2000bf06070 */
[----:B------:R-:W-:Y:S01]  /*6ad0*/  IMAD.MOV.U32 R7, RZ, RZ, -0x1 ;  /* 0xffffffffff077424 */ /* 0x000fe200078e00ff */
[----:B-1----:R-:W-:Y:S01]  /*6ae0*/  PRMT R4, RZ, 0x7610, R4 ;  /* 0x00007610ff047816 */ /* 0x002fe20000000004 */
[----:B------:R-:W-:Y:S01]  /*6af0*/  IMAD.MOV.U32 R6, RZ, RZ, -0x1 ;  /* 0xffffffffff067424 */ /* 0x000fe200078e00ff */
[----:B------:R-:W-:-:S04]  /*6b00*/  ISETP.GE.U32.AND.EX P0, PT, R17, UR23, PT, P0 ;  /* 0x0000001711007c0c */ /* 0x000fc8000bf06100 */
[----:B------:R-:W-:Y:S09]  /*6b10*/  SYNCS.ARRIVE.TRANS64.RED.A1T0 RZ, [UR4], RZ ;  /* 0x000000ffffff79a7 */ /* 0x000ff20008100404 */
[----:B------:R-:W-:Y:S05]  /*6b20*/  @P0 BRA `(.L_x_136) ;  /* 0x0000000400580947 */ /* 0x000fea0003800000 */
[----:B------:R-:W1:Y:S01]  /*6b30*/  S2R R13, SR_CTAID.X ;  /* 0x00000000000d7919 */ /* 0x000e620000002500 */
[----:B------:R-:W5:Y:S01]  /*6b40*/  LDC.64 R14, c[0x0][0x8d0] ;  /* 0x00023400ff0e7b82 */ /* 0x000f620000000a00 */
[----:B------:R-:W-:Y:S01]  /*6b50*/  ULDC UR4, c[0x0][0x150] ;  /* 0x0000540000047ab9 */ /* 0x000fe20000000800 */
[----:B------:R-:W-:Y:S01]  /*6b60*/  MOV R22, R17 ;  /* 0x0000001100167202 */ /* 0x000fe20000000f00 */
[----:B------:R-:W2:Y:S05]  /*6b70*/  S2R R20, SR_CTAID.Y ;  /* 0x0000000000147919 */ /* 0x000eaa0000002600 */
[----:B------:R-:W3:Y:S08]  /*6b80*/  LDC R6, c[0x0][0x144] ;  /* 0x00005100ff067b82 */ /* 0x000ef00000000800 */
[----:B------:R-:W3:Y:S01]  /*6b90*/  LDC R21, c[0x0][0x8d8] ;  /* 0x00023600ff157b82 */ /* 0x000ee20000000800 */
[----:B-----5:R-:W-:-:S04]  /*6ba0*/  ISETP.NE.U32.AND P0, PT, R14, RZ, PT ;  /* 0x000000ff0e00720c */ /* 0x020fc80003f05070 */
[----:B------:R-:W-:Y:S02]  /*6bb0*/  ISETP.NE.AND.EX P0, PT, R15, RZ, PT, P0 ;  /* 0x000000ff0f00720c */ /* 0x000fe40003f05300 */
[----:B-1----:R-:W-:Y:S02]  /*6bc0*/  I2FP.F32.U32 R4, R13 ;  /* 0x0000000d00047245 */ /* 0x002fe40000201000 */
[----:B--2---:R-:W-:-:S03]  /*6bd0*/  I2FP.F32.U32 R18, R20 ;  /* 0x0000001400127245 */ /* 0x004fc60000201000 */
[----:B------:R-:W-:-:S06]  /*6be0*/  FMUL R4, R4, UR4 ;  /* 0x0000000404047c20 */ /* 0x000fcc0008400000 */
[----:B------:R-:W3:Y:S02]  /*6bf0*/  F2I.U32.TRUNC.NTZ R4, R4 ;  /* 0x0000000400047305 */ /* 0x000ee4000020f000 */
[----:B---34-:R-:W-:-:S04]  /*6c00*/  IMAD.MOV R5, RZ, RZ, -R4 ;  /* 0x000000ffff057224 */ /* 0x018fc800078e0a04 */
[----:B------:R-:W-:Y:S02]  /*6c10*/  IMAD R13, R6, R5, R13 ;  /* 0x00000005060d7224 */ /* 0x000fe400078e020d */
[----:B------:R-:W-:Y:S01]  /*6c20*/  IMAD.MOV.U32 R6, RZ, RZ, R16 ;  /* 0x000000ffff067224 */ /* 0x000fe200078e0010 */
[----:B------:R-:W-:Y:S06]  /*6c30*/  @!P0 BRA `(.L_x_137) ;  /* 0x0000000000308947 */ /* 0x000fec0003800000 */
[----:B------:R-:W1:Y:S02]  /*6c40*/  LDC R5, c[0x0][0x8dc] ;  /* 0x00023700ff057b82 */ /* 0x000e640000000800 */
[----:B-1----:R-:W-:-:S05]  /*6c50*/  IADD3 R5, P0, R16, R5, RZ ;  /* 0x0000000510057210 */ /* 0x002fca0007f1e0ff */
[----:B------:R-:W-:-:S04]  /*6c60*/  IMAD.X R23, RZ, RZ, R17, P0 ;  /* 0x000000ffff177224 */ /* 0x000fc800000e0611 */
[----:B------:R-:W-:-:S04]  /*6c70*/  IMAD.WIDE.U32 R6, R23, R14, RZ ;  /* 0x0000000e17067225 */ /* 0x000fc800078e00ff */
[----:B------:R-:W-:-:S04]  /*6c80*/  IMAD.WIDE.U32 R6, P0, R5, R15, R6 ;  /* 0x0000000f05067225 */ /* 0x000fc80007800006 */
[----:B------:R-:W-:-:S04]  /*6c90*/  IMAD.WIDE.U32 R4, R5, R14, RZ ;  /* 0x0000000e05047225 */ /* 0x000fc800078e00ff */
[----:B------:R-:W-:Y:S01]  /*6ca0*/  IMAD.MOV.U32 R4, RZ, RZ, R7 ;  /* 0x000000ffff047224 */ /* 0x000fe200078e0007 */
[----:B------:R-:W-:Y:S01]  /*6cb0*/  IADD3 RZ, P1, R5, R6, RZ ;  /* 0x0000000605ff7210 */ /* 0x000fe20007f3e0ff */
[----:B------:R-:W-:-:S04]  /*6cc0*/  IMAD.X R5, RZ, RZ, RZ, P0 ;  /* 0x000000ffff057224 */ /* 0x000fc800000e06ff */
[----:B------:R-:W-:-:S04]  /*6cd0*/  IMAD.WIDE.U32.X R4, R23, R15, R4, P1 ;  /* 0x0000000f17047225 */ /* 0x000fc800008e0404 */
[----:B------:R-:W-:Y:S02]  /*6ce0*/  IMAD.MOV.U32 R6, RZ, RZ, R4 ;  /* 0x000000ffff067224 */ /* 0x000fe400078e0004 */
[----:B------:R-:W-:-:S07]  /*6cf0*/  IMAD.MOV.U32 R22, RZ, RZ, R5 ;  /* 0x000000ffff167224 */ /* 0x000fce00078e0005 */
.L_x_137:
[----:B------:R-:W-:Y:S01]  /*6d00*/  ULDC UR4, c[0x0][0x154] ;  /* 0x0000550000047ab9 */ /* 0x000fe20000000800 */
[----:B------:R-:W1:Y:S01]  /*6d10*/  LDC R7, c[0x0][0x148] ;  /* 0x00005200ff077b82 */ /* 0x000e620000000800 */
[----:B------:R-:W-:Y:S01]  /*6d20*/  FMUL R14, R18, UR4 ;  /* 0x00000004120e7c20 */ /* 0x000fe20008400000 */
[----:B------:R-:W-:Y:S02]  /*6d30*/  ISETP.NE.AND P2, PT, R2, 0x1, PT ;  /* 0x000000010200780c */ /* 0x000fe40003f45270 */
[-CC-:B------:R-:W-:Y:S02]  /*6d40*/  SHF.R.U64 R18, R6, R21.reuse, R22.reuse ;  /* 0x0000001506127219 */ /* 0x180fe40000001216 */
[----:B------:R-:W-:Y:S01]  /*6d50*/  SHF.R.U32.HI R21, RZ, R21, R22 ;  /* 0x00000015ff157219 */ /* 0x000fe20000011616 */
[----:B------:R-:W2:Y:S01]  /*6d60*/  F2I.U32.TRUNC.NTZ R14, R14 ;  /* 0x0000000e000e7305 */ /* 0x000ea2000020f000 */
[----:B------:R-:W3:Y:S01]  /*6d70*/  LDC.64 R4, c[0x0][0x8c8] ;  /* 0x00023200ff047b82 */ /* 0x000ee20000000a00 */
[----:B------:R-:W-:-:S05]  /*6d80*/  IADD3 R23, P0, RZ, -R18, RZ ;  /* 0x80000012ff177210 */ /* 0x000fca0007f1e0ff */
[----:B------:R-:W-:Y:S02]  /*6d90*/  IMAD.X R21, RZ, RZ, ~R21, P0 ;  /* 0x000000ffff157224 */ /* 0x000fe400000e0e15 */
[----:B------:R-:W4:Y:S01]  /*6da0*/  LDC R22, c[0x0][0x8c0] ;  /* 0x00023000ff167b82 */ /* 0x000f220000000800 */
[----:B--2---:R-:W-:-:S07]  /*6db0*/  IMAD.MOV R15, RZ, RZ, -R14 ;  /* 0x000000ffff0f7224 */ /* 0x004fce00078e0a0e */
[----:B------:R-:W2:Y:S01]  /*6dc0*/  LDC R27, c[0x0][0x900] ;  /* 0x00024000ff1b7b82 */ /* 0x000ea20000000800 */
[----:B-1----:R-:W-:-:S07]  /*6dd0*/  @P2 IMAD R13, R7, R15, R20 ;  /* 0x0000000f070d2224 */ /* 0x002fce00078e0214 */
[----:B------:R-:W1:Y:S01]  /*6de0*/  LDC.64 R14, c[0x0][0x8e8] ;  /* 0x00023a00ff0e7b82 */ /* 0x000e620000000a00 */
[----:B---3--:R-:W-:-:S04]  /*6df0*/  IMAD R6, R21, R4, RZ ;  /* 0x0000000415067224 */ /* 0x008fc800078e02ff */
[C---:B------:R-:W-:Y:S02]  /*6e00*/  IMAD R7, R23.reuse, R5, R6 ;  /* 0x0000000517077224 */ /* 0x040fe400078e0206 */
[----:B------:R-:W-:Y:S01]  /*6e10*/  IMAD.WIDE.U32 R4, R23, R4, R16 ;  /* 0x0000000417047225 */ /* 0x000fe200078e0010 */
[----:B------:R-:W3:Y:S03]  /*6e20*/  LDC R6, c[0x0][0x8b0] ;  /* 0x00022c00ff067b82 */ /* 0x000ee60000000800 */
[----:B------:R-:W-:-:S05]  /*6e30*/  IMAD.IADD R5, R5, 0x1, R7 ;  /* 0x0000000105057824 */ /* 0x000fca00078e0207 */
[-CC-:B----4-:R-:W-:Y:S01]  /*6e40*/  SHF.R.U64 R26, R4, R22.reuse, R5.reuse ;  /* 0x00000016041a7219 */ /* 0x190fe20000001205 */
[----:B------:R-:W4:Y:S01]  /*6e50*/  LDC R25, c[0x0][0x8f0] ;  /* 0x00023c00ff197b82 */ /* 0x000f220000000800 */
[----:B------:R-:W-:Y:S02]  /*6e60*/  SHF.R.U32.HI R5, RZ, R22, R5 ;  /* 0x00000016ff057219 */ /* 0x000fe40000011605 */
[----:B-1----:R-:W-:-:S05]  /*6e70*/  ISETP.NE.U32.AND P0, PT, R14, RZ, PT ;  /* 0x000000ff0e00720c */ /* 0x002fca0003f05070 */
[----:B------:R-:W1:Y:S01]  /*6e80*/  LDC R24, c[0x0][0x8e0] ;  /* 0x00023800ff187b82 */ /* 0x000e620000000800 */
[----:B------:R-:W-:Y:S02]  /*6e90*/  ISETP.NE.AND.EX P0, PT, R15, RZ, PT, P0 ;  /* 0x000000ff0f00720c */ /* 0x000fe40003f05300 */
[----:B---3--:R-:W-:-:S05]  /*6ea0*/  SHF.R.U64 R23, R26, R6, R5 ;  /* 0x000000061a177219 */ /* 0x008fca0000001205 */
[----:B------:R-:W3:Y:S01]  /*6eb0*/  LDC R22, c[0x0][0x8b8] ;  /* 0x00022e00ff167b82 */ /* 0x000ee20000000800 */
[----:B------:R-:W-:-:S04]  /*6ec0*/  SHF.R.U32.HI R4, RZ, R6, R5 ;  /* 0x00000006ff047219 */ /* 0x000fc80000011605 */
[-CC-:B--2---:R-:W-:Y:S02]  /*6ed0*/  SHF.R.U64 R21, R23, R27.reuse, R4.reuse ;  /* 0x0000001b17157219 */ /* 0x184fe40000001204 */
[----:B------:R-:W-:Y:S01]  /*6ee0*/  SHF.R.U32.HI R27, RZ, R27, R4 ;  /* 0x0000001bff1b7219 */ /* 0x000fe20000011604 */
[----:B------:R-:W2:Y:S02]  /*6ef0*/  LDC R20, c[0x0][0x8a8] ;  /* 0x00022a00ff147b82 */ /* 0x000ea40000000800 */
[----:B------:R-:W-:Y:S01]  /*6f00*/  IMAD.MOV.U32 R4, RZ, RZ, R21 ;  /* 0x000000ffff047224 */ /* 0x000fe200078e0015 */
[----:B------:R-:W-:Y:S01]  /*6f10*/  MOV R5, R27 ;  /* 0x0000001b00057202 */ /* 0x000fe20000000f00 */
[----:B----4-:R-:W-:Y:S06]  /*6f20*/  @!P0 BRA `(.L_x_138) ;  /* 0x0000000000288947 */ /* 0x010fec0003800000 */
[----:B------:R-:W4:Y:S02]  /*6f30*/  LDC R4, c[0x0][0x8f4] ;  /* 0x00023d00ff047b82 */ /* 0x000f240000000800 */
[----:B----4-:R-:W-:-:S05]  /*6f40*/  IADD3 R5, P0, R21, R4, RZ ;  /* 0x0000000415057210 */ /* 0x010fca0007f1e0ff */
[----:B------:R-:W-:-:S04]  /*6f50*/  IMAD.X R27, RZ, RZ, R27, P0 ;  /* 0x000000ffff1b7224 */ /* 0x000fc800000e061b */
[----:B------:R-:W-:-:S04]  /*6f60*/  IMAD.WIDE.U32 R6, R27, R14, RZ ;  /* 0x0000000e1b067225 */ /* 0x000fc800078e00ff */
[----:B------:R-:W-:-:S04]  /*6f70*/  IMAD.WIDE.U32 R6, P0, R5, R15, R6 ;  /* 0x0000000f05067225 */ /* 0x000fc80007800006 */
[----:B------:R-:W-:-:S04]  /*6f80*/  IMAD.WIDE.U32 R4, R5, R14, RZ ;  /* 0x0000000e05047225 */ /* 0x000fc800078e00ff */
[----:B------:R-:W-:Y:S01]  /*6f90*/  IMAD.MOV.U32 R4, RZ, RZ, R7 ;  /* 0x000000ffff047224 */ /* 0x000fe200078e0007 */
[----:B------:R-:W-:Y:S01]  /*6fa0*/  IADD3 RZ, P1, R5, R6, RZ ;  /* 0x0000000605ff7210 */ /* 0x000fe20007f3e0ff */
[----:B------:R-:W-:-:S04]  /*6fb0*/  IMAD.X R5, RZ, RZ, RZ, P0 ;  /* 0x000000ffff057224 */ /* 0x000fc800000e06ff */
[----:B------:R-:W-:-:S08]  /*6fc0*/  IMAD.WIDE.U32.X R4, R27, R15, R4, P1 ;  /* 0x0000000f1b047225 */ /* 0x000fd000008e0404 */
.L_x_138:
[----:B------:R-:W-:Y:S01]  /*6fd0*/  SHF.R.U64 R25, R4, R25, R5 ;  /* 0x0000001904197219 */ /* 0x000fe20000001205 */
[----:B------:R-:W-:Y:S01]  /*6fe0*/  IMAD.MOV.U32 R6, RZ, RZ, R18 ;  /* 0x000000ffff067224 */ /* 0x000fe200078e0012 */
[----:B------:R-:W-:Y:S02]  /*6ff0*/  LOP3.LUT R4, R23, R12, RZ, 0xc0, !PT ;  /* 0x0000000c17047212 */ /* 0x000fe400078ec0ff */
[----:B------:R-:W-:Y:S01]  /*7000*/  LOP3.LUT R26, R26, R11, RZ, 0xc0, !PT ;  /* 0x0000000b1a1a7212 */ /* 0x000fe200078ec0ff */
[----:B------:R-:W-:Y:S02]  /*7010*/  IMAD.MOV R5, RZ, RZ, -R25 ;  /* 0x000000ffff057224 */ /* 0x000fe400078e0a19 */
[----:B------:R-:W-:Y:S02]  /*7020*/  IMAD R4, R9, R25, R4 ;  /* 0x0000001909047224 */ /* 0x000fe400078e0204 */
[----:B-1----:R-:W-:Y:S02]  /*7030*/  IMAD R21, R5, R24, R21 ;  /* 0x0000001805157224 */ /* 0x002fe400078e0215 */
[----:B---3--:R-:W-:-:S02]  /*7040*/  IMAD R13, R4, R22, R13 ;  /* 0x00000016040d7224 */ /* 0x008fc400078e020d */
[----:B--2---:R-:W-:Y:S02]  /*7050*/  IMAD R20, R21, R20, R26 ;  /* 0x0000001415147224 */ /* 0x004fe400078e021a */
[----:B------:R-:W-:-:S03]  /*7060*/  IMAD.MOV.U32 R4, RZ, RZ, 0x1 ;  /* 0x00000001ff047424 */ /* 0x000fc600078e00ff */
[----:B------:R-:W-:Y:S02]  /*7070*/  SEL R7, R20, R13, !P2 ;  /* 0x0000000d14077207 */ /* 0x000fe40005000000 */
[----:B------:R-:W-:-:S07]  /*7080*/  SEL R13, R13, R20, !P2 ;  /* 0x000000140d0d7207 */ /* 0x000fce0005000000 */
.L_x_136:
[----:B------:R-:W-:-:S13]  /*7090*/  LOP3.LUT P0, RZ, R4, 0xff, RZ, 0xc0, !PT ;  /* 0x000000ff04ff7812 */ /* 0x000fda000780c0ff */
[----:B------:R-:W-:Y:S05]  /*70a0*/  @P0 BRA `(.L_x_139) ;  /* 0xfffffff0005c0947 */ /* 0x000fea000383ffff */
.L_x_107:
[----:B------:R-:W-:-:S13]  /*70b0*/  ELECT P0, URZ, PT ;  /* 0x00000000003f782f */ /* 0x000fda0003800000 */
[----:B------:R-:W-:Y:S05]  /*70c0*/  @!P0 BRA `(.L_x_10) ;  /* 0x00000010004c8947 */ /* 0x000fea0003800000 */
[----:B------:R-:W-:-:S04]  /*70d0*/  LOP3.LUT R19, R19, 0x2, RZ, 0xfc, !PT ;  /* 0x0000000213137812 */ /* 0x000fc800078efcff */
[----:B------:R-:W-:-:S13]  /*70e0*/  ISETP.NE.AND P1, PT, R19, 0x3, PT ;  /* 0x000000031300780c */ /* 0x000fda0003f25270 */
[----:B------:R-:W-:Y:S05]  /*70f0*/  @!P1 BRA `(.L_x_140) ;  /* 0x0000000000049947 */ /* 0x000fea0003800000 */
[----:B------:R-:W-:Y:S01]  /*7100*/  BPT.TRAP 0x1 ;  /* 0x000000040000795c */ /* 0x000fe20000300000 */
.L_x_140:
[----:B--2--5:R-:W-:Y:S01]  /*7110*/  IMAD.U32 R3, RZ, RZ, UR36 ;  /* 0x00000024ff037e24 */ /* 0x024fe2000f8e00ff */
[----:B------:R-:W-:Y:S02]  /*7120*/  MOV R2, 0x400 ;  /* 0x0000040000027802 */ /* 0x000fe40000000f00 */
[----:B------:R-:W-:Y:S02]  /*7130*/  SHF.L.U32 R0, R8, 0x1f, RZ ;  /* 0x0000001f08007819 */ /* 0x000fe400000006ff */
[----:B------:R-:W-:-:S04]  /*7140*/  LEA R3, R3, R2, 0x18 ;  /* 0x0000000203037211 */ /* 0x000fc800078ec0ff */
[----:B------:R-:W2:Y:S02]  /*7150*/  SYNCS.PHASECHK.TRANS64.TRYWAIT P0, [R3+URZ+0x60], R0 ;  /* 0x00006000030075a7 */ /* 0x000ea4000800017f */
[----:B--2---:R-:W-:Y:S05]  /*7160*/  @!P0 BRA `(.L_x_141) ;  /* 0x0000001400248947 */ /* 0x004fea0003800000 */
.L_x_175:
[----:B------:R-:W-:Y:S05]  /*7170*/  @!P1 BRA `(.L_x_142) ;  /* 0x0000000000049947 */ /* 0x000fea0003800000 */
[----:B------:R-:W-:Y:S01]  /*7180*/  BPT.TRAP 0x1 ;  /* 0x000000040000795c */ /* 0x000fe20000300000 */
.L_x_142:
[----:B------:R-:W5:Y:S02]  /*7190*/  SYNCS.PHASECHK.TRANS64.TRYWAIT P0, [R3+URZ+0x68], R0 ;  /* 0x00006800030075a7 */ /* 0x000f64000800017f */
[----:B-----5:R-:W-:Y:S05]  /*71a0*/  @!P0 BRA `(.L_x_143) ;  /* 0x0000001400288947 */ /* 0x020fea0003800000 */
.L_x_176:
[----:B------:R-:W-:Y:S05]  /*71b0*/  @!P1 BRA `(.L_x_144) ;  /* 0x0000000000049947 */ /* 0x000fea0003800000 */
[----:B------:R-:W-:Y:S01]  /*71c0*/  BPT.TRAP 0x1 ;  /* 0x000000040000795c */ /* 0x000fe20000300000 */
.L_x_144:
[----:B------:R-:W5:Y:S02]  /*71d0*/  SYNCS.PHASECHK.TRANS64.TRYWAIT P0, [R3+URZ+0x70], R0 ;  /* 0x00007000030075a7 */ /* 0x000f64000800017f */
[----:B-----5:R-:W-:Y:S05]  /*71e0*/  @!P0 BRA `(.L_x_145) ;  /* 0x00000014002c8947 */ /* 0x020fea0003800000 */
.L_x_177:
[----:B------:R-:W-:Y:S05]  /*71f0*/  @!P1 BRA `(.L_x_146) ;  /* 0x0000000000049947 */ /* 0x000fea0003800000 */
[----:B------:R-:W-:Y:S01]  /*7200*/  BPT.TRAP 0x1 ;  /* 0x000000040000795c */ /* 0x000fe20000300000 */
.L_x_146:
[----:B------:R-:W-:-:S07]  /*7210*/  SHF.L.U32 R8, R8, 0x1f, RZ ;  /* 0x0000001f08087819 */ /* 0x000fce00000006ff */
.L_x_147:
[----:B------:R1:W1:Y:S02]  /*7220*/  SYNCS.PHASECHK.TRANS64.TRYWAIT P0, [R3+URZ+0x78], R8 ;  /* 0x00007808030075a7 */ /* 0x000264000800017f */
[----:B-1----:R-:W-:Y:S05]  /*7230*/  @!P0 NANOSLEEP.SYNCS 0x989680 ;  /* 0x009896800000895d */ /* 0x002fea0003900000 */
[----:B------:R-:W1:Y:S02]  /*7240*/  @!P0 SYNCS.PHASECHK.TRANS64 P0, [R3+URZ+0x78], R8 ;  /* 0x00007808030085a7 */ /* 0x000e64000800007f */
[----:B-1----:R-:W-:Y:S05]  /*7250*/  @P0 BRA `(.L_x_10) ;  /* 0x0000000c00e80947 */ /* 0x002fea0003800000 */
[----:B------:R-:W-:Y:S05]  /*7260*/  BRA `(.L_x_147) ;  /* 0xfffffffc00ec7947 */ /* 0x000fea000383ffff */
.L_x_102:
[----:B------:R-:W-:Y:S01]  /*7270*/  LOP3.LUT P0, RZ, R10, 0xff, RZ, 0xc0, !PT ;  /* 0x000000ff0aff7812 */ /* 0x000fe2000780c0ff */
[----:B------:R-:W-:Y:S02]  /*7280*/  IMAD.MOV.U32 R3, RZ, RZ, 0x1 ;  /* 0x00000001ff037424 */ /* 0x000fe400078e00ff */
[----:B------:R-:W-:-:S10]  /*7290*/  IMAD.MOV.U32 R0, RZ, RZ, RZ ;  /* 0x000000ffff007224 */ /* 0x000fd400078e00ff */
[----:B------:R-:W-:Y:S05]  /*72a0*/  @!P0 BRA `(.L_x_148) ;  /* 0x0000000c00208947 */ /* 0x000fea0003800000 */
[----:B------:R-:W1:Y:S01]  /*72b0*/  LDC R0, c[0x0][0x28c] ;  /* 0x0000a300ff007b82 */ /* 0x000e620000000800 */
[C---:B------:R-:W-:Y:S01]  /*72c0*/  LOP3.LUT P2, RZ, R18.reuse, 0x7f, RZ, 0xc0, !PT ;  /* 0x0000007f12ff7812 */ /* 0x040fe2000784c0ff */
[----:B------:R-:W-:Y:S01]  /*72d0*/  ULDC UR5, c[0x0][0x900] ;  /* 0x0002400000057ab9 */ /* 0x000fe20000000800 */
[----:B------:R-:W-:Y:S01]  /*72e0*/  LOP3.LUT P0, RZ, R18, 0x1f, RZ, 0xc0, !PT ;  /* 0x0000001f12ff7812 */ /* 0x000fe2000780c0ff */
[----:B------:R-:W-:Y:S01]  /*72f0*/  UMOV UR6, 0xffffffff ;  /* 0xffffffff00067882 */ /* 0x000fe20000000000 */
[----:B------:R-:W-:Y:S01]  /*7300*/  BSSY B0, `(.L_x_148) ;  /* 0x00000c2000007945 */ /* 0x000fe20003800000 */
[----:B------:R-:W-:Y:S01]  /*7310*/  USHF.L.U32 UR6, UR6, UR5, URZ ;  /* 0x0000000506067299 */ /* 0x000fe2000800063f */
[----:B------:R-:W-:Y:S01]  /*7320*/  IMAD.MOV.U32 R10, RZ, RZ, 0x1 ;  /* 0x00000001ff0a7424 */ /* 0x000fe200078e00ff */
[----:B------:R-:W-:Y:S01]  /*7330*/  LOP3.LUT R18, R22, 0x2, RZ, 0xfc, !PT ;  /* 0x0000000216127812 */ /* 0x000fe200078efcff */
[----:B------:R-:W-:Y:S01]  /*7340*/  ULDC UR4, c[0x0][0x8a8] ;  /* 0x00022a0000047ab9 */ /* 0x000fe20000000800 */
[----:B------:R-:W-:Y:S01]  /*7350*/  PLOP3.LUT P0, PT, P0, P2, PT, 0x8a, 0x0 ;  /* 0x000000000000781c */ /* 0x000fe20000705172 */
[----:B------:R-:W-:Y:S01]  /*7360*/  UMOV UR7, 0x1 ;  /* 0x0000000100077882 */ /* 0x000fe20000000000 */
[----:B------:R-:W-:-:S02]  /*7370*/  UIADD3 UR15, UR4, -0x1, URZ ;  /* 0xffffffff040f7890 */ /* 0x000fc4000fffe03f */
[----:B------:R-:W-:Y:S02]  /*7380*/  USHF.L.U32 UR17, UR7, UR5, URZ ;  /* 0x0000000507117299 */ /* 0x000fe4000800063f */
[----:B------:R-:W-:Y:S01]  /*7390*/  ULOP3.LUT UR16, URZ, UR6, URZ, 0x33, !UPT ;  /* 0x000000063f107292 */ /* 0x000fe2000f8e333f */
[----:B------:R-:W-:Y:S01]  /*73a0*/  ULDC.64 UR20, c[0x0][0x198] ;  /* 0x0000660000147ab9 */ /* 0x000fe20000000a00 */
[----:B-1----:R-:W-:-:S04]  /*73b0*/  IADD3 R0, R0, 0x3f, RZ ;  /* 0x0000003f00007810 */ /* 0x002fc80007ffe0ff */
[----:B------:R-:W-:-:S04]  /*73c0*/  SHF.R.S32.HI R3, RZ, 0x1f, R0 ;  /* 0x0000001fff037819 */ /* 0x000fc80000011400 */
[----:B------:R-:W-:Y:S01]  /*73d0*/  LEA.HI R3, R3, R0, RZ, 0x6 ;  /* 0x0000000003037211 */ /* 0x000fe200078f30ff */
[----:B------:R-:W-:-:S03]  /*73e0*/  IMAD.MOV.U32 R0, RZ, RZ, RZ ;  /* 0x000000ffff007224 */ /* 0x000fc600078e00ff */
[----:B------:R-:W-:Y:S01]  /*73f0*/  SHF.R.S32.HI R11, RZ, 0x6, R3 ;  /* 0x00000006ff0b7819 */ /* 0x000fe20000011403 */
[----:B------:R-:W-:-:S04]  /*7400*/  IMAD.MOV.U32 R3, RZ, RZ, 0x1 ;  /* 0x00000001ff037424 */ /* 0x000fc800078e00ff */
[----:B------:R-:W-:-:S07]  /*7410*/  VIADD R12, R11, 0x1 ;  /* 0x000000010b0c7836 */ /* 0x000fce0000000000 */
.L_x_160:
[----:B------:R-:W-:-:S03]  /*7420*/  UMOV UR4, 0xffffffff ;  /* 0xffffffff00047882 */ /* 0x000fc60000000000 */
[----:B------:R-:W-:Y:S05]  /*7430*/  BRA.DIV UR4, `(.L_x_149) ;  /* 0x0000001204ac7947 */ /* 0x000fea000b800000 */
[----:B------:R-:W-:-:S13]  /*7440*/  ELECT P6, URZ, PT ;  /* 0x00000000003f782f */ /* 0x000fda00038c0000 */
.L_x_180:
[----:B------:R-:W1:Y:S01]  /*7450*/  LDC R4, c[0x0][0x28c] ;  /* 0x0000a300ff047b82 */ /* 0x000e620000000800 */
[----:B------:R-:W-:Y:S01]  /*7460*/  BSSY B1, `(.L_x_150) ;  /* 0x0000037000017945 */ /* 0x000fe20003800000 */
[----:B-1----:R-:W-:-:S13]  /*7470*/  ISETP.LT.OR P6, PT, R4, 0x1, !P6 ;  /* 0x000000010400780c */ /* 0x002fda00077c1670 */
[----:B------:R-:W-:Y:S05]  /*7480*/  @P6 BRA `(.L_x_151) ;  /* 0x0000000000d06947 */ /* 0x000fea0003800000 */
[----:B------:R-:W-:Y:S01]  /*7490*/  IMAD.SHL.U32 R14, R7, 0x40, RZ ;  /* 0x00000040070e7824 */ /* 0x000fe200078e00ff */
[----:B------:R-:W-:Y:S01]  /*74a0*/  MOV R7, R0 ;  /* 0x0000000000077202 */ /* 0x000fe20000000f00 */
[----:B------:R-:W-:Y:S02]  /*74b0*/  IMAD.SHL.U32 R13, R13, 0x100, RZ ;  /* 0x000001000d0d7824 */ /* 0x000fe400078e00ff */
[----:B------:R-:W-:Y:S02]  /*74c0*/  IMAD.MOV.U32 R19, RZ, RZ, RZ ;  /* 0x000000ffff137224 */ /* 0x000fe400078e00ff */
[----:B------:R-:W-:Y:S02]  /*74d0*/  IMAD.MOV.U32 R4, RZ, RZ, R12 ;  /* 0x000000ffff047224 */ /* 0x000fe400078e000c */
[----:B------:R-:W-:-:S07]  /*74e0*/  IMAD.MOV.U32 R5, RZ, RZ, R3 ;  /* 0x000000ffff057224 */ /* 0x000fce00078e0003 */
.L_x_155:
[----:B------:R-:W1:Y:S01]  /*74f0*/  S2R R9, SR_CgaCtaId ;  /* 0x0000000000097919 */ /* 0x000e620000008800 */
[----:B------:R-:W-:-:S04]  /*7500*/  MOV R8, 0x400 ;  /* 0x0000040000087802 */ /* 0x000fc80000000f00 */
[----:B-1----:R-:W-:Y:S02]  /*7510*/  LEA R20, R9, R8, 0x18 ;  /* 0x0000000809147211 */ /* 0x002fe400078ec0ff */
[----:B------:R-:W-:Y:S01]  /*7520*/  SHF.L.U32 R8, R5, 0x1f, RZ ;  /* 0x0000001f05087819 */ /* 0x000fe200000006ff */
[----:B------:R-:W1:Y:S02]  /*7530*/  @!P2 LDC R9, c[0x0][0x500] ;  /* 0x00014000ff09ab82 */ /* 0x000e640000000800 */
[----:B------:R-:W-:-:S04]  /*7540*/  IMAD R15, R7, 0x8, R20 ;  /* 0x00000008070f7824 */ /* 0x000fc800078e0214 */
[----:B------:R-:W2:Y:S02]  /*7550*/  SYNCS.PHASECHK.TRANS64.TRYWAIT P1, [R15+URZ+0x20], R8 ;  /* 0x000020080f0075a7 */ /* 0x000ea4000802017f */
[----:B--2---:R-:W-:Y:S05]  /*7560*/  @!P1 BRA `(.L_x_152) ;  /* 0x0000001000809947 */ /* 0x004fea0003800000 */
.L_x_181:
[----:B--2---:R-:W-:Y:S01]  /*7570*/  PRMT R8, R18, 0x9910, RZ ;  /* 0x0000991012087816 */ /* 0x004fe200000000ff */
[----:B-1----:R1:W-:Y:S03]  /*7580*/  @!P2 SYNCS.ARRIVE.TRANS64 RZ, [R15+URZ], R9 ;  /* 0x000000090fffa9a7 */ /* 0x0023e6000800003f */
[----:B------:R-:W-:-:S13]  /*7590*/  ISETP.NE.AND P1, PT, R8, 0x2, PT ;  /* 0x000000020800780c */ /* 0x000fda0003f25270 */
[----:B-1----:R-:W-:Y:S05]  /*75a0*/  @P1 BRA `(.L_x_153) ;  /* 0x0000000000041947 */ /* 0x002fea0003800000 */
[----:B------:R-:W-:Y:S01]  /*75b0*/  BPT.TRAP 0x1 ;  /* 0x000000040000795c */ /* 0x000fe20000300000 */
.L_x_153:
[----:B------:R-:W-:Y:S05]  /*75c0*/  @P0 BRA `(.L_x_154) ;  /* 0x0000000000040947 */ /* 0x000fea0003800000 */
[----:B------:R-:W-:Y:S01]  /*75d0*/  BPT.TRAP 0x1 ;  /* 0x000000040000795c */ /* 0x000fe20000300000 */
.L_x_154:
[--C-:B------:R-:W-:Y:S01]  /*75e0*/  IMAD R8, R7, 0x8000, R20.reuse ;  /* 0x0000800007087824 */ /* 0x100fe200078e0214 */
[----:B------:R-:W-:Y:S01]  /*75f0*/  R2UR UR9, R15 ;  /* 0x000000000f0972ca */ /* 0x000fe200000e0000 */
[C---:B------:R-:W-:Y:S01]  /*7600*/  IMAD R20, R7.reuse, 0x2000, R20 ;  /* 0x0000200007147824 */ /* 0x040fe200078e0214 */
[----:B------:R-:W-:Y:S01]  /*7610*/  UIADD3 UR4, UP0, UR20, 0xf0, URZ ;  /* 0x000000f014047890 */ /* 0x000fe2000ff1e03f */
[----:B------:R-:W-:Y:S01]  /*7620*/  VIADD R4, R4, 0xffffffff ;  /* 0xffffffff04047836 */ /* 0x000fe20000000000 */
[----:B------:R-:W-:Y:S01]  /*7630*/  R2UR UR5, R8 ;  /* 0x00000000080572ca */ /* 0x000fe200000e0000 */
[----:B------:R-:W-:Y:S01]  /*7640*/  UIADD3 UR22, UP1, UR20, 0x1f0, URZ ;  /* 0x000001f014167890 */ /* 0x000fe2000ff3e03f */
[----:B------:R-:W-:Y:S01]  /*7650*/  R2UR UR8, R20 ;  /* 0x00000000140872ca */ /* 0x000fe200000e0000 */
[----:B------:R-:W-:Y:S01]  /*7660*/  VIADD R7, R7, 0x1 ;  /* 0x0000000107077836 */ /* 0x000fe20000000000 */
[----:B------:R-:W-:Y:S01]  /*7670*/  R2UR UR11, R13 ;  /* 0x000000000d0b72ca */ /* 0x000fe200000e0000 */
[----:B------:R-:W-:Y:S01]  /*7680*/  UIADD3.X UR23, URZ, UR21, URZ, UP1, !UPT ;  /* 0x000000153f177290 */ /* 0x000fe20008ffe43f */
[C---:B------:R-:W-:Y:S01]  /*7690*/  R2UR UR10, R19.reuse ;  /* 0x00000000130a72ca */ /* 0x040fe200000e0000 */
[----:B------:R-:W-:Y:S01]  /*76a0*/  UMOV UR6, 0x0 ;  /* 0x0000000000067882 */ /* 0x000fe20000000000 */
[----:B------:R-:W-:Y:S01]  /*76b0*/  R2UR UR12, R6 ;  /* 0x00000000060c72ca */ /* 0x000fe200000e0000 */
[----:B------:R-:W-:Y:S01]  /*76c0*/  UMOV UR7, 0x10000000 ;  /* 0x1000000000077882 */ /* 0x000fe20000000000 */
[----:B------:R-:W-:Y:S01]  /*76d0*/  R2UR UR18, R14 ;  /* 0x000000000e1272ca */ /* 0x000fe200000e0000 */
[----:B------:R-:W-:Y:S01]  /*76e0*/  VIADD R19, R19, 0x40 ;  /* 0x0000004013137836 */ /* 0x000fe20000000000 */
[----:B------:R-:W-:Y:S01]  /*76f0*/  ISETP.GT.AND P3, PT, R4, 0x1, PT ;  /* 0x000000010400780c */ /* 0x000fe20003f64270 */
[----:B------:R-:W-:Y:S01]  /*7700*/  UIADD3 UR13, UR5, 0x8400, URZ ;  /* 0x00008400050d7890 */ /* 0x000fe2000fffe03f */
[----:B------:R-:W-:Y:S01]  /*7710*/  ISETP.NE.AND P1, PT, R7, 0x4, PT ;  /* 0x000000040700780c */ /* 0x000fe20003f25270 */
[----:B------:R-:W-:-:S02]  /*7720*/  UIADD3.X UR5, URZ, UR21, URZ, UP0, !UPT ;  /* 0x000000153f057290 */ /* 0x000fc400087fe43f */
[----:B------:R-:W-:Y:S01]  /*7730*/  UIADD3 UR14, UR8, 0x28400, URZ ;  /* 0x00028400080e7890 */ /* 0x000fe2000fffe03f */
[----:B------:R-:W-:Y:S02]  /*7740*/  SEL R8, RZ, 0x1, P1 ;  /* 0x00000001ff087807 */ /* 0x000fe40000800000 */
[----:B------:R-:W-:Y:S01]  /*7750*/  UMOV UR8, UR13 ;  /* 0x0000000d00087c82 */ /* 0x000fe20008000000 */
[----:B------:R-:W-:Y:S02]  /*7760*/  SEL R7, R7, RZ, P1 ;  /* 0x000000ff07077207 */ /* 0x000fe40000800000 */
[----:B------:R-:W-:Y:S01]  /*7770*/  LOP3.LUT R5, R5, R8, RZ, 0x3c, !PT ;  /* 0x0000000805057212 */ /* 0x000fe200078e3cff */
[----:B------:R1:W-:Y:S02]  /*7780*/  UTMALDG.3D [UR8], [UR4], desc[UR6] ;  /* 0x00000608040075b4 */ /* 0x0003e40008011000 */
[----:B-1----:R-:W-:Y:S01]  /*7790*/  UMOV UR8, UR14 ;  /* 0x0000000e00087c82 */ /* 0x002fe20008000000 */
[----:B------:R-:W-:-:S02]  /*77a0*/  UMOV UR11, UR18 ;  /* 0x00000012000b7c82 */ /* 0x000fc40008000000 */
[----:B------:R1:W-:Y:S02]  /*77b0*/  UTMALDG.3D [UR8], [UR22], desc[UR6] ;  /* 0x00000608160075b4 */ /* 0x0003e40008011000 */
[----:B-1----:R-:W-:Y:S05]  /*77c0*/  @P3 BRA `(.L_x_155) ;  /* 0xfffffffc00483947 */ /* 0x002fea000383ffff */
.L_x_151:
[----:B------:R-:W-:Y:S05]  /*77d0*/  BSYNC B1 ;  /* 0x0000000000017941 */ /* 0x000fea0003800000 */
.L_x_150:
[----:B------:R-:W-:Y:S01]  /*77e0*/  LOP3.LUT P3, RZ, R10, 0xff, RZ, 0xc0, !PT ;  /* 0x000000ff0aff7812 */ /* 0x000fe2000786c0ff */
[----:B------:R-:W-:Y:S01]  /*77f0*/  IMAD.IADD R0, R11, 0x1, R0 ;  /* 0x000000010b007824 */ /* 0x000fe200078e0200 */
[----:B------:R-:W-:Y:S01]  /*7800*/  IADD3 R16, P4, R16, UR38, RZ ;  /* 0x0000002610107c10 */ /* 0x000fe2000ff9e0ff */
[----:B------:R-:W-:Y:S01]  /*7810*/  ULDC.64 UR4, c[0x0][0x8f8] ;  /* 0x00023e0000047ab9 */ /* 0x000fe20000000a00 */
[----:B------:R-:W-:Y:S01]  /*7820*/  BSSY B1, `(.L_x_156) ;  /* 0x000006d000017945 */ /* 0x000fe20003800000 */
[----:B------:R-:W-:Y:S01]  /*7830*/  IMAD.MOV.U32 R13, RZ, RZ, -0x1 ;  /* 0xffffffffff0d7424 */ /* 0x000fe200078e00ff */
[----:B------:R-:W-:Y:S01]  /*7840*/  SHF.R.U32.HI R4, RZ, 0x2, R0 ;  /* 0x00000002ff047819 */ /* 0x000fe20000011600 */
[----:B------:R-:W-:Y:S01]  /*7850*/  IMAD.MOV.U32 R7, RZ, RZ, -0x1 ;  /* 0xffffffffff077424 */ /* 0x000fe200078e00ff */
[----:B------:R-:W-:Y:S02]  /*7860*/  ISETP.GT.U32.AND P1, PT, R0, 0x3, PT ;  /* 0x000000030000780c */ /* 0x000fe40003f24070 */
[----:B------:R-:W-:-:S02]  /*7870*/  LOP3.LUT R4, R4, 0x1, RZ, 0xc0, !PT ;  /* 0x0000000104047812 */ /* 0x000fc400078ec0ff */
[----:B------:R-:W-:Y:S01]  /*7880*/  ISETP.LT.U32.AND P1, PT, R11, 0x4, P1 ;  /* 0x000000040b00780c */ /* 0x000fe20000f21070 */
[----:B------:R-:W1:Y:S01]  /*7890*/  @P3 S2R R6, SR_CgaCtaId ;  /* 0x0000000000063919 */ /* 0x000e620000008800 */
[----:B------:R-:W-:Y:S02]  /*78a0*/  @P3 MOV R5, 0x400 ;  /* 0x0000040000053802 */ /* 0x000fe40000000f00 */
[----:B------:R-:W-:Y:S02]  /*78b0*/  IADD3.X R17, R17, UR37, RZ, P4, !PT ;  /* 0x0000002511117c10 */ /* 0x000fe4000a7fe4ff */
[----:B------:R-:W-:Y:S02]  /*78c0*/  ISETP.GE.U32.AND P4, PT, R16, UR4, PT ;  /* 0x0000000410007c0c */ /* 0x000fe4000bf86070 */
[----:B------:R-:W-:Y:S02]  /*78d0*/  LOP3.LUT R0, R0, 0x3, RZ, 0xc0, !PT ;  /* 0x0000000300007812 */ /* 0x000fe400078ec0ff */
[----:B------:R-:W-:-:S02]  /*78e0*/  PRMT R10, RZ, 0x7610, R10 ;  /* 0x00007610ff0a7816 */ /* 0x000fc4000000000a */
[----:B-1----:R-:W-:Y:S02]  /*78f0*/  @P3 LEA R5, R6, R5, 0x18 ;  /* 0x0000000506053211 */ /* 0x002fe400078ec0ff */
[----:B------:R-:W-:Y:S02]  /*7900*/  MOV R6, 0xffffffff ;  /* 0xffffffff00067802 */ /* 0x000fe40000000f00 */
[----:B------:R1:W-:Y:S01]  /*7910*/  @P3 SYNCS.ARRIVE.TRANS64.A1T0 RZ, [R5+URZ+0x88], RZ ;  /* 0x000088ff05ff39a7 */ /* 0x0003e2000810003f */
[----:B------:R-:W-:Y:S02]  /*7920*/  ISETP.NE.U32.AND P3, PT, R4, 0x1, PT ;  /* 0x000000010400780c */ /* 0x000fe40003f65070 */
[----:B------:R-:W-:Y:S02]  /*7930*/  SEL R4, RZ, 0x1, !P1 ;  /* 0x00000001ff047807 */ /* 0x000fe40004800000 */
[----:B------:R-:W-:Y:S02]  /*7940*/  ISETP.GE.U32.AND.EX P1, PT, R17, UR5, PT, P4 ;  /* 0x0000000511007c0c */ /* 0x000fe4000bf26140 */
[----:B------:R-:W-:-:S04]  /*7950*/  ISETP.GT.U32.AND P3, PT, R11, 0x3, !P3 ;  /* 0x000000030b00780c */ /* 0x000fc80005f64070 */
[----:B-1----:R-:W-:-:S04]  /*7960*/  SEL R5, RZ, 0x1, !P3 ;  /* 0x00000001ff057807 */ /* 0x002fc80005800000 */
[--C-:B------:R-:W-:Y:S02]  /*7970*/  LOP3.LUT R3, R5, R3, R4.reuse, 0x96, !PT ;  /* 0x0000000305037212 */ /* 0x100fe400078e9604 */
[----:B------:R-:W-:Y:S01]  /*7980*/  PRMT R4, RZ, 0x7610, R4 ;  /* 0x00007610ff047816 */ /* 0x000fe20000000004 */
[----:B------:R-:W-:Y:S06]  /*7990*/  @P1 BRA `(.L_x_157) ;  /* 0x0000000400541947 */ /* 0x000fec0003800000 */
[----:B------:R-:W-:Y:S01]  /*79a0*/  ULDC.64 UR4, c[0x0][0x8d0] ;  /* 0x0002340000047ab9 */ /* 0x000fe20000000a00 */
[----:B------:R-:W1:Y:S01]  /*79b0*/  S2R R14, SR_CTAID.X ;  /* 0x00000000000e7919 */ /* 0x000e620000002500 */
[----:B------:R-:W-:Y:S01]  /*79c0*/  ISETP.NE.U32.AND P1, PT, RZ, UR4, PT ;  /* 0x00000004ff007c0c */ /* 0x000fe2000bf25070 */
[----:B------:R-:W-:Y:S01]  /*79d0*/  ULDC UR7, c[0x0][0x8d8] ;  /* 0x0002360000077ab9 */ /* 0x000fe20000000800 */
[----:B------:R-:W-:Y:S01]  /*79e0*/  IMAD.MOV.U32 R4, RZ, RZ, R16 ;  /* 0x000000ffff047224 */ /* 0x000fe200078e0010 */
[----:B------:R-:W2:Y:S01]  /*79f0*/  S2R R13, SR_CTAID.Y ;  /* 0x00000000000d7919 */ /* 0x000ea20000002600 */
[----:B------:R-:W-:Y:S01]  /*7a00*/  ISETP.NE.AND.EX P1, PT, RZ, UR5, PT, P1 ;  /* 0x00000005ff007c0c */ /* 0x000fe2000bf25310 */
[----:B------:R-:W-:-:S12]  /*7a10*/  IMAD.MOV.U32 R5, RZ, RZ, R17 ;  /* 0x000000ffff057224 */ /* 0x000fd800078e0011 */
[----:B------:R-:W-:Y:S05]  /*7a20*/  @!P1 BRA `(.L_x_158) ;  /* 0x0000000000289947 */ /* 0x000fea0003800000 */
[----:B------:R-:W-:Y:S02]  /*7a30*/  ULDC UR6, c[0x0][0x8dc] ;  /* 0x0002370000067ab9 */ /* 0x000fe40000000800 */
[----:B------:R-:W-:-:S05]  /*7a40*/  IADD3 R9, P1, R16, UR6, RZ ;  /* 0x0000000610097c10 */ /* 0x000fca000ff3e0ff */
[----:B------:R-:W-:-:S04]  /*7a50*/  IMAD.X R15, RZ, RZ, R17, P1 ;  /* 0x000000ffff0f7224 */ /* 0x000fc800008e0611 */
[----:B------:R-:W-:-:S04]  /*7a60*/  IMAD.WIDE.U32 R6, R15, UR4, RZ ;  /* 0x000000040f067c25 */ /* 0x000fc8000f8e00ff */
[----:B------:R-:W-:-:S04]  /*7a70*/  IMAD.WIDE.U32 R6, P1, R9, UR5, R6 ;  /* 0x0000000509067c25 */ /* 0x000fc8000f820006 */
[----:B------:R-:W-:-:S04]  /*7a80*/  IMAD.WIDE.U32 R8, R9, UR4, RZ ;  /* 0x0000000409087c25 */ /* 0x000fc8000f8e00ff */
[----:B------:R-:W-:Y:S01]  /*7a90*/  IMAD.X R5, RZ, RZ, RZ, P1 ;  /* 0x000000ffff057224 */ /* 0x000fe200008e06ff */
[----:B------:R-:W-:Y:S01]  /*7aa0*/  IADD3 RZ, P1, R9, R6, RZ ;  /* 0x0000000609ff7210 */ /* 0x000fe20007f3e0ff */
[----:B------:R-:W-:-:S04]  /*7ab0*/  IMAD.MOV.U32 R4, RZ, RZ, R7 ;  /* 0x000000ffff047224 */ /* 0x000fc800078e0007 */
[----:B------:R-:W-:-:S08]  /*7ac0*/  IMAD.WIDE.U32.X R4, R15, UR5, R4, P1 ;  /* 0x000000050f047c25 */ /* 0x000fd000088e0404 */
.L_x_158:
[--C-:B------:R-:W-:Y:S01]  /*7ad0*/  SHF.R.U64 R8, R4, UR7, R5.reuse ;  /* 0x0000000704087c19 */ /* 0x100fe20008001205 */
[----:B------:R-:W-:Y:S01]  /*7ae0*/  ULDC.64 UR4, c[0x0][0x8c8] ;  /* 0x0002320000047ab9 */ /* 0x000fe20000000a00 */
[----:B------:R-:W-:Y:S01]  /*7af0*/  SHF.R.U32.HI R4, RZ, UR7, R5 ;  /* 0x00000007ff047c19 */ /* 0x000fe20008011605 */
[----:B------:R-:W3:Y:S01]  /*7b00*/  LDC R25, c[0x0][0x144] ;  /* 0x00005100ff197b82 */ /* 0x000ee20000000800 */
[----:B------:R-:W-:Y:S01]  /*7b10*/  IADD3 R7, P1, RZ, -R8, RZ ;  /* 0x80000008ff077210 */ /* 0x000fe20007f3e0ff */
[----:B------:R-:W-:Y:S01]  /*7b20*/  ULDC.64 UR8, c[0x0][0x8e8] ;  /* 0x00023a0000087ab9 */ /* 0x000fe20000000a00 */
[----:B-1----:R-:W-:Y:S01]  /*7b30*/  I2FP.F32.U32 R9, R14 ;  /* 0x0000000e00097245 */ /* 0x002fe20000201000 */
[----:B------:R-:W-:Y:S02]  /*7b40*/  ULDC UR6, c[0x0][0x8b0] ;  /* 0x00022c0000067ab9 */ /* 0x000fe40000000800 */
[----:B------:R-:W-:Y:S01]  /*7b50*/  IMAD.X R4, RZ, RZ, ~R4, P1 ;  /* 0x000000ffff047224 */ /* 0x000fe200008e0e04 */
[----:B------:R-:W-:Y:S01]  /*7b60*/  ISETP.NE.U32.AND P1, PT, RZ, UR8, PT ;  /* 0x00000008ff007c0c */ /* 0x000fe2000bf25070 */
[----:B------:R-:W1:Y:S02]  /*7b70*/  LDC R20, c[0x0][0x148] ;  /* 0x00005200ff147b82 */ /* 0x000e640000000800 */
[----:B------:R-:W-:Y:S01]  /*7b80*/  IMAD R6, R4, UR4, RZ ;  /* 0x0000000404067c24 */ /* 0x000fe2000f8e02ff */
[----:B------:R-:W-:Y:S01]  /*7b90*/  ISETP.NE.AND.EX P1, PT, RZ, UR9, PT, P1 ;  /* 0x00000009ff007c0c */ /* 0x000fe2000bf25310 */
[----:B------:R-:W-:Y:S01]  /*7ba0*/  IMAD.WIDE.U32 R4, R7, UR4, R16 ;  /* 0x0000000407047c25 */ /* 0x000fe2000f8e0010 */
[----:B------:R-:W-:-:S03]  /*7bb0*/  ULDC UR4, c[0x0][0x150] ;  /* 0x0000540000047ab9 */ /* 0x000fc60000000800 */
[----:B------:R-:W-:Y:S02]  /*7bc0*/  IMAD R7, R7, UR5, R6 ;  /* 0x0000000507077c24 */ /* 0x000fe4000f8e0206 */
[----:B------:R-:W-:Y:S01]  /*7bd0*/  FMUL R6, R9, UR4 ;  /* 0x0000000409067c20 */ /* 0x000fe20008400000 */
[----:B------:R-:W-:Y:S01]  /*7be0*/  ULDC UR4, c[0x0][0x8c0] ;  /* 0x0002300000047ab9 */ /* 0x000fe20000000800 */
[----:B------:R-:W-:Y:S01]  /*7bf0*/  ULDC UR5, c[0x0][0x154] ;  /* 0x0000550000057ab9 */ /* 0x000fe20000000800 */
[----:B------:R-:W-:-:S03]  /*7c00*/  IMAD.IADD R5, R5, 0x1, R7 ;  /* 0x0000000105057824 */ /* 0x000fc600078e0207 */
[----:B------:R-:W4:Y:S02]  /*7c10*/  F2I.U32.TRUNC.NTZ R6, R6 ;  /* 0x0000000600067305 */ /* 0x000f24000020f000 */
[----:B------:R-:W-:Y:S02]  /*7c20*/  SHF.R.U64 R9, R4, UR4, R5 ;  /* 0x0000000404097c19 */ /* 0x000fe40008001205 */
[----:B--2---:R-:W-:-:S05]  /*7c30*/  I2FP.F32.U32 R4, R13 ;  /* 0x0000000d00047245 */ /* 0x004fca0000201000 */
[----:B------:R-:W-:Y:S01]  /*7c40*/  FMUL R21, R4, UR5 ;  /* 0x0000000504157c20 */ /* 0x000fe20008400000 */
[----:B------:R-:W-:Y:S01]  /*7c50*/  SHF.R.U32.HI R4, RZ, UR4, R5 ;  /* 0x00000004ff047c19 */ /* 0x000fe20008011605 */
[----:B------:R-:W-:-:S03]  /*7c60*/  ULDC UR4, c[0x0][0x900] ;  /* 0x0002400000047ab9 */ /* 0x000fc60000000800 */
[--C-:B------:R-:W-:Y:S01]  /*7c70*/  SHF.R.U64 R19, R9, UR6, R4.reuse ;  /* 0x0000000609137c19 */ /* 0x100fe20008001204 */
[----:B------:R-:W2:Y:S01]  /*7c80*/  F2I.U32.TRUNC.NTZ R21, R21 ;  /* 0x0000001500157305 */ /* 0x000ea2000020f000 */
[----:B------:R-:W-:Y:S01]  /*7c90*/  SHF.R.U32.HI R4, RZ, UR6, R4 ;  /* 0x00000006ff047c19 */ /* 0x000fe20008011604 */
[----:B----4-:R-:W-:-:S03]  /*7ca0*/  IMAD.MOV R6, RZ, RZ, -R6 ;  /* 0x000000ffff067224 */ /* 0x010fc600078e0a06 */
[----:B------:R-:W-:Y:S01]  /*7cb0*/  SHF.R.U32.HI R23, RZ, UR4, R4 ;  /* 0x00000004ff177c19 */ /* 0x000fe20008011604 */
[----:B---3--:R-:W-:Y:S01]  /*7cc0*/  IMAD R14, R25, R6, R14 ;  /* 0x00000006190e7224 */ /* 0x008fe200078e020e */
[----:B------:R-:W-:-:S03]  /*7cd0*/  SHF.R.U64 R15, R19, UR4, R4 ;  /* 0x00000004130f7c19 */ /* 0x000fc60008001204 */
[----:B------:R-:W-:Y:S01]  /*7ce0*/  IMAD.MOV.U32 R5, RZ, RZ, R23 ;  /* 0x000000ffff057224 */ /* 0x000fe200078e0017 */
[----:B------:R-:W-:Y:S01]  /*7cf0*/  MOV R4, R15 ;  /* 0x0000000f00047202 */ /* 0x000fe20000000f00 */
[----:B--2---:R-:W-:Y:S06]  /*7d00*/  @!P1 BRA `(.L_x_159) ;  /* 0x0000000000289947 */ /* 0x004fec0003800000 */
[----:B------:R-:W-:Y:S02]  /*7d10*/  ULDC UR4, c[0x0][0x8f4] ;  /* 0x00023d0000047ab9 */ /* 0x000fe40000000800 */
[----:B------:R-:W-:-:S05]  /*7d20*/  IADD3 R5, P1, R15, UR4, RZ ;  /* 0x000000040f057c10 */ /* 0x000fca000ff3e0ff */
[----:B------:R-:W-:-:S04]  /*7d30*/  IMAD.X R23, RZ, RZ, R23, P1 ;  /* 0x000000ffff177224 */ /* 0x000fc800008e0617 */
[----:B------:R-:W-:-:S04]  /*7d40*/  IMAD.WIDE.U32 R6, R23, UR8, RZ ;  /* 0x0000000817067c25 */ /* 0x000fc8000f8e00ff */
[----:B------:R-:W-:-:S04]  /*7d50*/  IMAD.WIDE.U32 R6, P1, R5, UR9, R6 ;  /* 0x0000000905067c25 */ /* 0x000fc8000f820006 */
[----:B------:R-:W-:-:S04]  /*7d60*/  IMAD.WIDE.U32 R4, R5, UR8, RZ ;  /* 0x0000000805047c25 */ /* 0x000fc8000f8e00ff */
[----:B------:R-:W-:Y:S01]  /*7d70*/  IMAD.MOV.U32 R4, RZ, RZ, R7 ;  /* 0x000000ffff047224 */ /* 0x000fe200078e0007 */
[----:B------:R-:W-:Y:S01]  /*7d80*/  IADD3 RZ, P3, R5, R6, RZ ;  /* 0x0000000605ff7210 */ /* 0x000fe20007f7e0ff */
[----:B------:R-:W-:-:S04]  /*7d90*/  IMAD.X R5, RZ, RZ, RZ, P1 ;  /* 0x000000ffff057224 */ /* 0x000fc800008e06ff */
[----:B------:R-:W-:-:S08]  /*7da0*/  IMAD.WIDE.U32.X R4, R23, UR9, R4, P3 ;  /* 0x0000000917047c25 */ /* 0x000fd000098e0404 */
.L_x_159:
[----:B------:R-:W-:Y:S01]  /*7db0*/  ISETP.NE.AND P1, PT, R2, 0x1, PT ;  /* 0x000000010200780c */ /* 0x000fe20003f25270 */
[----:B------:R-:W-:Y:S01]  /*7dc0*/  ULDC UR4, c[0x0][0x8f0] ;  /* 0x00023c0000047ab9 */ /* 0x000fe20000000800 */
[----:B------:R-:W-:Y:S01]  /*7dd0*/  LOP3.LUT R19, R19, UR16, RZ, 0xc0, !PT ;  /* 0x0000001013137c12 */ /* 0x000fe2000f8ec0ff */
[----:B------:R-:W-:Y:S01]  /*7de0*/  IMAD.MOV R21, RZ, RZ, -R21 ;  /* 0x000000ffff157224 */ /* 0x000fe200078e0a15 */
[----:B------:R-:W-:Y:S01]  /*7df0*/  SHF.R.U64 R4, R4, UR4, R5 ;  /* 0x0000000404047c19 */ /* 0x000fe20008001205 */
[----:B------:R-:W-:Y:S01]  /*7e00*/  ULDC UR4, c[0x0][0x8e0] ;  /* 0x0002380000047ab9 */ /* 0x000fe20000000800 */
[----:B------:R-:W-:Y:S01]  /*7e10*/  ULDC UR5, c[0x0][0x8b8] ;  /* 0x00022e0000057ab9 */ /* 0x000fe20000000800 */
[----:B------:R-:W-:Y:S02]  /*7e20*/  IMAD.MOV.U32 R5, RZ, RZ, 0x1 ;  /* 0x00000001ff057424 */ /* 0x000fe400078e00ff */
[----:B------:R-:W-:Y:S02]  /*7e30*/  IMAD.MOV R6, RZ, RZ, -R4 ;  /* 0x000000ffff067224 */ /* 0x000fe400078e0a04 */
[----:B------:R-:W-:Y:S01]  /*7e40*/  IMAD R19, R4, UR17, R19 ;  /* 0x0000001104137c24 */ /* 0x000fe2000f8e0213 */
[----:B------:R-:W-:Y:S01]  /*7e50*/  LOP3.LUT R4, R9, UR15, RZ, 0xc0, !PT ;  /* 0x0000000f09047c12 */ /* 0x000fe2000f8ec0ff */
[----:B-1----:R-:W-:-:S02]  /*7e60*/  @P1 IMAD R14, R20, R21, R13 ;  /* 0x00000015140e1224 */ /* 0x002fc400078e020d */
[----:B------:R-:W-:Y:S01]  /*7e70*/  IMAD R15, R6, UR4, R15 ;  /* 0x00000004060f7c24 */ /* 0x000fe2000f8e020f */
[----:B------:R-:W-:Y:S01]  /*7e80*/  ULDC UR4, c[0x0][0x8a8] ;  /* 0x00022a0000047ab9 */ /* 0x000fe20000000800 */
[----:B------:R-:W-:Y:S02]  /*7e90*/  IMAD R14, R19, UR5, R14 ;  /* 0x00000005130e7c24 */ /* 0x000fe4000f8e020e */
[--C-:B------:R-:W-:Y:S01]  /*7ea0*/  IMAD R15, R15, UR4, R4.reuse ;  /* 0x000000040f0f7c24 */ /* 0x100fe2000f8e0204 */
[----:B------:R-:W-:Y:S01]  /*7eb0*/  PRMT R4, R5, 0x7610, R4 ;  /* 0x0000761005047816 */ /* 0x000fe20000000004 */
[----:B------:R-:W-:-:S03]  /*7ec0*/  IMAD.MOV.U32 R6, RZ, RZ, R8 ;  /* 0x000000ffff067224 */ /* 0x000fc600078e0008 */
[----:B------:R-:W-:Y:S02]  /*7ed0*/  SEL R7, R15, R14, !P1 ;  /* 0x0000000e0f077207 */ /* 0x000fe40004800000 */
[----:B------:R-:W-:-:S07]  /*7ee0*/  SEL R13, R14, R15, !P1 ;  /* 0x0000000f0e0d7207 */ /* 0x000fce0004800000 */
.L_x_157:
[----:B------:R-:W-:Y:S05]  /*7ef0*/  BSYNC B1 ;  /* 0x0000000000017941 */ /* 0x000fea0003800000 */
.L_x_156:
[----:B------:R-:W-:-:S13]  /*7f00*/  LOP3.LUT P1, RZ, R4, 0xff, RZ, 0xc0, !PT ;  /* 0x000000ff04ff7812 */ /* 0x000fda000782c0ff */
[----:B------:R-:W-:Y:S05]  /*7f10*/  @P1 BRA `(.L_x_160) ;  /* 0xfffffff400401947 */ /* 0x000fea000383ffff */
[----:B------:R-:W-:Y:S05]  /*7f20*/  BSYNC B0 ;  /* 0x0000000000007941 */ /* 0x000fea0003800000 */
.L_x_148:
[----:B------:R-:W-:-:S03]  /*7f30*/  UMOV UR4, 0xffffffff ;  /* 0xffffffff00047882 */ /* 0x000fc60000000000 */
[----:B------:R-:W-:Y:S05]  /*7f40*/  BRA.DIV UR4, `(.L_x_161) ;  /* 0x0000000a041c7947 */ /* 0x000fea000b800000 */
[----:B------:R-:W-:-:S13]  /*7f50*/  ELECT P6, URZ, PT ;  /* 0x00000000003f782f */ /* 0x000fda00038c0000 */
.L_x_184:
[----:B------:R-:W-:Y:S05]  /*7f60*/  @!P6 BRA `(.L_x_10) ;  /* 0x0000000000a4e947 */ /* 0x000fea0003800000 */
[----:B------:R-:W-:-:S04]  /*7f70*/  LOP3.LUT R22, R22, 0x2, RZ, 0xfc, !PT ;  /* 0x0000000216167812 */ /* 0x000fc800078efcff */
[----:B------:R-:W-:-:S13]  /*7f80*/  ISETP.NE.AND P0, PT, R22, 0x3, PT ;  /* 0x000000031600780c */ /* 0x000fda0003f05270 */
[----:B------:R-:W-:Y:S05]  /*7f90*/  @!P0 BRA `(.L_x_162) ;  /* 0x0000000000048947 */ /* 0x000fea0003800000 */
[----:B------:R-:W-:Y:S01]  /*7fa0*/  BPT.TRAP 0x1 ;  /* 0x000000040000795c */ /* 0x000fe20000300000 */
.L_x_162:
[----:B------:R-:W1:Y:S01]  /*7fb0*/  S2R R5, SR_CgaCtaId ;  /* 0x0000000000057919 */ /* 0x000e620000008800 */
[----:B------:R-:W-:Y:S02]  /*7fc0*/  MOV R2, 0x400 ;  /* 0x0000040000027802 */ /* 0x000fe40000000f00 */
[----:B------:R-:W-:Y:S02]  /*7fd0*/  SHF.L.U32 R4, R3, 0x1f, RZ ;  /* 0x0000001f03047819 */ /* 0x000fe400000006ff */
[----:B-1----:R-:W-:-:S04]  /*7fe0*/  LEA R5, R5, R2, 0x18 ;  /* 0x0000000205057211 */ /* 0x002fc800078ec0ff */
[----:B------:R-:W-:-:S05]  /*7ff0*/  IADD3 R5, R5, 0x20, RZ ;  /* 0x0000002005057810 */ /* 0x000fca0007ffe0ff */
[C---:B------:R-:W-:Y:S02]  /*8000*/  IMAD R7, R0.reuse, 0x8, R5 ;  /* 0x0000000800077824 */ /* 0x040fe400078e0205 */
[----:B------:R-:W-:Y:S02]  /*8010*/  VIADD R0, R0, 0x1 ;  /* 0x0000000100007836 */ /* 0x000fe40000000000 */
[----:B------:R-:W1:Y:S03]  /*8020*/  SYNCS.PHASECHK.TRANS64.TRYWAIT P0, [R7+URZ], R4 ;  /* 0x00000004070075a7 */ /* 0x000e66000800017f */
[----:B------:R-:W-:-:S04]  /*8030*/  ISETP.NE.AND P1, PT, R0, 0x4, PT ;  /* 0x000000040000780c */ /* 0x000fc80003f25270 */
[----:B------:R-:W-:Y:S02]  /*8040*/  SEL R2, RZ, 0x1, P1 ;  /* 0x00000001ff027807 */ /* 0x000fe40000800000 */
[----:B------:R-:W-:Y:S02]  /*8050*/  SEL R0, R0, RZ, P1 ;  /* 0x000000ff00007207 */ /* 0x000fe40000800000 */
[----:B------:R-:W-:-:S03]  /*8060*/  LOP3.LUT R9, R3, R2, RZ, 0x3c, !PT ;  /* 0x0000000203097212 */ /* 0x000fc600078e3cff */
[----:B------:R-:W-:Y:S01]  /*8070*/  IMAD R6, R0, 0x8, R5 ;  /* 0x0000000800067824 */ /* 0x000fe200078e0205 */
[----:B------:R-:W-:Y:S01]  /*8080*/  SHF.L.U32 R3, R9, 0x1f, RZ ;  /* 0x0000001f09037819 */ /* 0x000fe200000006ff */
[----:B-1----:R-:W-:Y:S06]  /*8090*/  @!P0 BRA `(.L_x_163) ;  /* 0x0000000400e88947 */ /* 0x002fec0003800000 */
.L_x_185:
[----:B------:R-:W2:Y:S01]  /*80a0*/  SYNCS.PHASECHK.TRANS64.TRYWAIT P0, [R6+URZ], R3 ;  /* 0x00000003060075a7 */ /* 0x000ea2000800017f */
[----:B------:R-:W-:-:S05]  /*80b0*/  VIADD R0, R0, 0x1 ;  /* 0x0000000100007836 */ /* 0x000fca0000000000 */
[----:B------:R-:W-:-:S04]  /*80c0*/  ISETP.NE.AND P1, PT, R0, 0x4, PT ;  /* 0x000000040000780c */ /* 0x000fc80003f25270 */
[----:B------:R-:W-:Y:S02]  /*80d0*/  SEL R2, RZ, 0x1, P1 ;  /* 0x00000001ff027807 */ /* 0x000fe40000800000 */
[----:B------:R-:W-:Y:S02]  /*80e0*/  SEL R0, R0, RZ, P1 ;  /* 0x000000ff00007207 */ /* 0x000fe40000800000 */
[----:B------:R-:W-:-:S03]  /*80f0*/  LOP3.LUT R9, R9, R2, RZ, 0x3c, !PT ;  /* 0x0000000209097212 */ /* 0x000fc600078e3cff */
[----:B-1----:R-:W-:Y:S01]  /*8100*/  IMAD R7, R0, 0x8, R5 ;  /* 0x0000000800077824 */ /* 0x002fe200078e0205 */
[----:B------:R-:W-:Y:S01]  /*8110*/  SHF.L.U32 R4, R9, 0x1f, RZ ;  /* 0x0000001f09047819 */ /* 0x000fe200000006ff */
[----:B--2---:R-:W-:Y:S06]  /*8120*/  @!P0 BRA `(.L_x_164) ;  /* 0x0000000400d88947 */ /* 0x004fec0003800000 */
.L_x_186:
[----:B------:R-:W2:Y:S01]  /*8130*/  SYNCS.PHASECHK.TRANS64.TRYWAIT P0, [R7+URZ], R4 ;  /* 0x00000004070075a7 */ /* 0x000ea2000800017f */
[----:B------:R-:W-:-:S05]  /*8140*/  VIADD R0, R0, 0x1 ;  /* 0x0000000100007836 */ /* 0x000fca0000000000 */
[----:B------:R-:W-:-:S04]  /*8150*/  ISETP.NE.AND P1, PT, R0, 0x4, PT ;  /* 0x000000040000780c */ /* 0x000fc80003f25270 */
[----:B------:R-:W-:Y:S02]  /*8160*/  SEL R2, RZ, 0x1, P1 ;  /* 0x00000001ff027807 */ /* 0x000fe40000800000 */
[----:B------:R-:W-:Y:S02]  /*8170*/  SEL R0, R0, RZ, P1 ;  /* 0x000000ff00007207 */ /* 0x000fe40000800000 */
[----:B------:R-:W-:Y:S01]  /*8180*/  LOP3.LUT R2, R9, R2, RZ, 0x3c, !PT ;  /* 0x0000000209027212 */ /* 0x000fe200078e3cff */
[----:B--2---:R-:W-:Y:S06]  /*8190*/  @!P0 BRA `(.L_x_165) ;  /* 0x0000000400d08947 */ /* 0x004fec0003800000 */
.L_x_187:
[----:B------:R-:W-:Y:S01]  /*81a0*/  IMAD R5, R0, 0x8, R5 ;  /* 0x0000000800057824 */ /* 0x000fe200078e0205 */
[----:B------:R-:W-:-:S07]  /*81b0*/  SHF.L.U32 R0, R2, 0x1f, RZ ;  /* 0x0000001f02007819 */ /* 0x000fce00000006ff */
.L_x_166:
[----:B---3--:R3:W4:Y:S02]  /*81c0*/  SYNCS.PHASECHK.TRANS64.TRYWAIT P0, [R5+URZ], R0 ;  /* 0x00000000050075a7 */ /* 0x008724000800017f */
[----:B----4-:R-:W-:Y:S05]  /*81d0*/  @!P0 NANOSLEEP.SYNCS 0x989680 ;  /* 0x009896800000895d */ /* 0x010fea0003900000 */
[----:B------:R-:W4:Y:S02]  /*81e0*/  @!P0 SYNCS.PHASECHK.TRANS64 P0, [R5+URZ], R0 ;  /* 0x00000000050085a7 */ /* 0x000f24000800007f */
[----:B----4-:R-:W-:Y:S05]  /*81f0*/  @!P0 BRA `(.L_x_166) ;  /* 0xfffffffc00f08947 */ /* 0x010fea000383ffff */
.L_x_10:
[----:B------:R-:W-:Y:S05]  /*8200*/  BSYNC B6 ;  /* 0x0000000000067941 */ /* 0x000fea0003800000 */
.L_x_8:
[----:B------:R-:W-:Y:S05]  /*8210*/  EXIT ;  /* 0x000000000000794d */ /* 0x000fea0003800000 */
.L_x_23:
[----:B----4-:R4:W1:Y:S02]  /*8220*/  SYNCS.PHASECHK.TRANS64.TRYWAIT P1, [R3+URZ], R0 ;  /* 0x00000000030075a7 */ /* 0x010864000802017f */
[----:B-1----:R-:W-:Y:S05]  /*8230*/  @!P1 NANOSLEEP.SYNCS 0x989680 ;  /* 0x009896800000995d */ /* 0x002fea0003900000 */
[----:B------:R-:W1:Y:S02]  /*8240*/  @!P1 SYNCS.PHASECHK.TRANS64 P1, [R3+URZ], R0 ;  /* 0x00000000030095a7 */ /* 0x000e64000802007f */
[----:B-1----:R-:W-:Y:S05]  /*8250*/  @!P1 BRA `(.L_x_23) ;  /* 0xfffffffc00f09947 */ /* 0x002fea000383ffff */
[----:B------:R-:W-:Y:S05]  /*8260*/  BRA `(.L_x_22) ;  /* 0xffffff9400407947 */ /* 0x000fea000383ffff */
.L_x_28:
[----:B---3--:R-:W-:-:S04]  /*8270*/  IMAD.U32 R4, RZ, RZ, UR4 ;  /* 0x00000004ff047e24 */ /* 0x008fc8000f8e00ff */
[----:B------:R3:W4:Y:S03]  /*8280*/  SYNCS.PHASECHK.TRANS64.TRYWAIT P1, [R4+URZ], R3 ;  /* 0x00000003040075a7 */ /* 0x000726000802017f */
[----:B----4-:R-:W-:Y:S05]  /*8290*/  @!P1 NANOSLEEP.SYNCS 0x989680 ;  /* 0x009896800000995d */ /* 0x010fea0003900000 */
[----:B------:R-:W4:Y:S02]  /*82a0*/  @!P1 SYNCS.PHASECHK.TRANS64 P1, [R4+URZ], R3 ;  /* 0x00000003040095a7 */ /* 0x000f24000802007f */
[----:B----4-:R-:W-:Y:S05]  /*82b0*/  @!P1 BRA `(.L_x_28) ;  /* 0xfffffffc00ec9947 */ /* 0x010fea000383ffff */
[----:B------:R-:W-:Y:S05]  /*82c0*/  BRA `(.L_x_27) ;  /* 0xffffff9800707947 */ /* 0x000fea000383ffff */
.L_x_51:
[----:B--2---:R-:W-:-:S04]  /*82d0*/  MOV R5, UR52 ;  /* 0x0000003400057c02 */ /* 0x004fc80008000f00 */
[----:B------:R2:W3:Y:S03]  /*82e0*/  SYNCS.PHASECHK.TRANS64.TRYWAIT P1, [R5+URZ+0x40], R4 ;  /* 0x00004004050075a7 */ /* 0x0004e6000802017f */
[----:B---3--:R-:W-:Y:S05]  /*82f0*/  @!P1 NANOSLEEP.SYNCS 0x989680 ;  /* 0x009896800000995d */ /* 0x008fea0003900000 */
[----:B------:R-:W3:Y:S02]  /*8300*/  @!P1 SYNCS.PHASECHK.TRANS64 P1, [R5+URZ+0x40], R4 ;  /* 0x00004004050095a7 */ /* 0x000ee4000802007f */
[----:B---3--:R-:W-:Y:S05]  /*8310*/  @!P1 BRA `(.L_x_51) ;  /* 0xfffffffc00ec9947 */ /* 0x008fea000383ffff */
[----:B------:R-:W-:Y:S05]  /*8320*/  BRA `(.L_x_167) ;  /* 0xffffffa800c47947 */ /* 0x000fea000383ffff */
.L_x_62:
[----:B--2---:R2:W3:Y:S02]  /*8330*/  SYNCS.PHASECHK.TRANS64.TRYWAIT P2, [R4+URZ+0x40], R5 ;  /* 0x00004005040075a7 */ /* 0x0044e4000804017f */
[----:B---3--:R-:W-:Y:S05]  /*8340*/  @!P2 NANOSLEEP.SYNCS 0x989680 ;  /* 0x009896800000a95d */ /* 0x008fea0003900000 */
[----:B------:R-:W3:Y:S02]  /*8350*/  @!P2 SYNCS.PHASECHK.TRANS64 P2, [R4+URZ+0x40], R5 ;  /* 0x000040050400a5a7 */ /* 0x000ee4000804007f */
[----:B---3--:R-:W-:Y:S05]  /*8360*/  @!P2 BRA `(.L_x_62) ;  /* 0xfffffffc00f0a947 */ /* 0x008fea000383ffff */
[----:B------:R-:W-:Y:S05]  /*8370*/  BRA `(.L_x_168) ;  /* 0xffffffb400347947 */ /* 0x000fea000383ffff */
.L_x_73:
[----:B--2---:R2:W3:Y:S02]  /*8380*/  SYNCS.PHASECHK.TRANS64.TRYWAIT P2, [R4+URZ+0x40], R5 ;  /* 0x00004005040075a7 */ /* 0x0044e4000804017f */
[----:B---3--:R-:W-:Y:S05]  /*8390*/  @!P2 NANOSLEEP.SYNCS 0x989680 ;  /* 0x009896800000a95d */ /* 0x008fea0003900000 */
[----:B------:R-:W3:Y:S02]  /*83a0*/  @!P2 SYNCS.PHASECHK.TRANS64 P2, [R4+URZ+0x40], R5 ;  /* 0x000040050400a5a7 */ /* 0x000ee4000804007f */
[----:B---3--:R-:W-:Y:S05]  /*83b0*/  @!P2 BRA `(.L_x_73) ;  /* 0xfffffffc00f0a947 */ /* 0x008fea000383ffff */
[----:B------:R-:W-:Y:S05]  /*83c0*/  BRA `(.L_x_169) ;  /* 0xffffffbc00307947 */ /* 0x000fea000383ffff */
.L_x_84:
[----:B--2---:R2:W3:Y:S02]  /*83d0*/  SYNCS.PHASECHK.TRANS64.TRYWAIT P2, [R5+URZ+0x40], R4 ;  /* 0x00004004050075a7 */ /* 0x0044e4000804017f */
[----:B---3--:R-:W-:Y:S05]  /*83e0*/  @!P2 NANOSLEEP.SYNCS 0x989680 ;  /* 0x009896800000a95d */ /* 0x008fea0003900000 */
[----:B------:R-:W3:Y:S02]  /*83f0*/  @!P2 SYNCS.PHASECHK.TRANS64 P2, [R5+URZ+0x40], R4 ;  /* 0x000040040500a5a7 */ /* 0x000ee4000804007f */
[----:B---3--:R-:W-:Y:S05]  /*8400*/  @!P2 BRA `(.L_x_84) ;  /* 0xfffffffc00f0a947 */ /* 0x008fea000383ffff */
[----:B------:R-:W-:Y:S05]  /*8410*/  BRA `(.L_x_170) ;  /* 0xffffffc400207947 */ /* 0x000fea000383ffff */
.L_x_104:
[----:B-1----:R-:W-:-:S04]  /*8420*/  IMAD.U32 R3, RZ, RZ, UR4 ;  /* 0x00000004ff037e24 */ /* 0x002fc8000f8e00ff */
[----:B------:R1:W2:Y:S03]  /*8430*/  SYNCS.PHASECHK.TRANS64.TRYWAIT P0, [R3+URZ+0x88], R0 ;  /* 0x00008800030075a7 */ /* 0x0002a6000800017f */
[----:B--2---:R-:W-:Y:S05]  /*8440*/  @!P0 NANOSLEEP.SYNCS 0x989680 ;  /* 0x009896800000895d */ /* 0x004fea0003900000 */
[----:B------:R-:W2:Y:S02]  /*8450*/  @!P0 SYNCS.PHASECHK.TRANS64 P0, [R3+URZ+0x88], R0 ;  /* 0x00008800030085a7 */ /* 0x000ea4000800007f */
[----:B--2---:R-:W-:Y:S05]  /*8460*/  @!P0 BRA `(.L_x_104) ;  /* 0xfffffffc00ec8947 */ /* 0x004fea000383ffff */
[----:B------:R-:W-:Y:S05]  /*8470*/  BRA `(.L_x_103) ;  /* 0xffffffd800fc7947 */ /* 0x000fea000383ffff */
.L_x_113:
[----:B-1----:R-:W-:-:S04]  /*8480*/  IMAD.U32 R5, RZ, RZ, UR5 ;  /* 0x00000005ff057e24 */ /* 0x002fc8000f8e00ff */
[----:B------:R1:W2:Y:S03]  /*8490*/  SYNCS.PHASECHK.TRANS64.TRYWAIT P1, [R5+URZ+0x60], R4 ;  /* 0x00006004050075a7 */ /* 0x0002a6000802017f */
[----:B--2---:R-:W-:Y:S05]  /*84a0*/  @!P1 NANOSLEEP.SYNCS 0x989680 ;  /* 0x009896800000995d */ /* 0x004fea0003900000 */
[----:B------:R-:W2:Y:S02]  /*84b0*/  @!P1 SYNCS.PHASECHK.TRANS64 P1, [R5+URZ+0x60], R4 ;  /* 0x00006004050095a7 */ /* 0x000ea4000802007f */
[----:B--2---:R-:W-:Y:S05]  /*84c0*/  @!P1 BRA `(.L_x_113) ;  /* 0xfffffffc00ec9947 */ /* 0x004fea000383ffff */
[----:B------:R-:W-:Y:S05]  /*84d0*/  BRA `(.L_x_171) ;  /* 0xffffffdc00e87947 */ /* 0x000fea000383ffff */
.L_x_119:
[----:B-12---:R-:W-:-:S04]  /*84e0*/  IMAD.U32 R5, RZ, RZ, UR5 ;  /* 0x00000005ff057e24 */ /* 0x006fc8000f8e00ff */
[----:B------:R1:W2:Y:S03]  /*84f0*/  SYNCS.PHASECHK.TRANS64.TRYWAIT P1, [R5+URZ+0x68], R4 ;  /* 0x00006804050075a7 */ /* 0x0002a6000802017f */
[----:B--2---:R-:W-:Y:S05]  /*8500*/  @!P1 NANOSLEEP.SYNCS 0x989680 ;  /* 0x009896800000995d */ /* 0x004fea0003900000 */
[----:B------:R-:W2:Y:S02]  /*8510*/  @!P1 SYNCS.PHASECHK.TRANS64 P1, [R5+URZ+0x68], R4 ;  /* 0x00006804050095a7 */ /* 0x000ea4000802007f */
[----:B--2---:R-:W-:Y:S05]  /*8520*/  @!P1 BRA `(.L_x_119) ;  /* 0xfffffffc00ec9947 */ /* 0x004fea000383ffff */
[----:B------:R-:W-:Y:S05]  /*8530*/  BRA `(.L_x_172) ;  /* 0xffffffe000307947 */ /* 0x000fea000383ffff */
.L_x_125:
[----:B-123--:R-:W-:-:S04]  /*8540*/  IMAD.U32 R5, RZ, RZ, UR5 ;  /* 0x00000005ff057e24 */ /* 0x00efc8000f8e00ff */
[----:B------:R1:W2:Y:S03]  /*8550*/  SYNCS.PHASECHK.TRANS64.TRYWAIT P1, [R5+URZ+0x70], R4 ;  /* 0x00007004050075a7 */ /* 0x0002a6000802017f */
[----:B--2---:R-:W-:Y:S05]  /*8560*/  @!P1 NANOSLEEP.SYNCS 0x989680 ;  /* 0x009896800000995d */ /* 0x004fea0003900000 */
[----:B------:R-:W2:Y:S02]  /*8570*/  @!P1 SYNCS.PHASECHK.TRANS64 P1, [R5+URZ+0x70], R4 ;  /* 0x00007004050095a7 */ /* 0x000ea4000802007f */
[----:B--2---:R-:W-:Y:S05]  /*8580*/  @!P1 BRA `(.L_x_125) ;  /* 0xfffffffc00ec9947 */ /* 0x004fea000383ffff */
[----:B------:R-:W-:Y:S05]  /*8590*/  BRA `(.L_x_173) ;  /* 0xffffffe000847947 */ /* 0x000fea000383ffff */
.L_x_131:
[----:B-1234-:R-:W-:-:S04]  /*85a0*/  IMAD.U32 R5, RZ, RZ, UR5 ;  /* 0x00000005ff057e24 */ /* 0x01efc8000f8e00ff */
[----:B------:R1:W2:Y:S03]  /*85b0*/  SYNCS.PHASECHK.TRANS64.TRYWAIT P1, [R5+URZ+0x78], R4 ;  /* 0x00007804050075a7 */ /* 0x0002a6000802017f */
[----:B--2---:R-:W-:Y:S05]  /*85c0*/  @!P1 NANOSLEEP.SYNCS 0x989680 ;  /* 0x009896800000995d */ /* 0x004fea0003900000 */
[----:B------:R-:W2:Y:S02]  /*85d0*/  @!P1 SYNCS.PHASECHK.TRANS64 P1, [R5+URZ+0x78], R4 ;  /* 0x00007804050095a7 */ /* 0x000ea4000802007f */
[----:B--2---:R-:W-:Y:S05]  /*85e0*/  @!P1 BRA `(.L_x_131) ;  /* 0xfffffffc00ec9947 */ /* 0x004fea000383ffff */
[----:B------:R-:W-:Y:S05]  /*85f0*/  BRA `(.L_x_174) ;  /* 0xffffffe000d07947 */ /* 0x000fea000383ffff */
.L_x_141:
[----:B--2---:R2:W1:Y:S02]  /*8600*/  SYNCS.PHASECHK.TRANS64.TRYWAIT P0, [R3+URZ+0x60], R0 ;  /* 0x00006000030075a7 */ /* 0x004464000800017f */
[----:B-1----:R-:W-:Y:S05]  /*8610*/  @!P0 NANOSLEEP.SYNCS 0x989680 ;  /* 0x009896800000895d */ /* 0x002fea0003900000 */
[----:B------:R-:W1:Y:S02]  /*8620*/  @!P0 SYNCS.PHASECHK.TRANS64 P0, [R3+URZ+0x60], R0 ;  /* 0x00006000030085a7 */ /* 0x000e64000800007f */
[----:B-1----:R-:W-:Y:S05]  /*8630*/  @!P0 BRA `(.L_x_141) ;  /* 0xfffffffc00f08947 */ /* 0x002fea000383ffff */
[----:B------:R-:W-:Y:S05]  /*8640*/  BRA `(.L_x_175) ;  /* 0xffffffe800c87947 */ /* 0x000fea000383ffff */
.L_x_143:
[----:B------:R1:W1:Y:S02]  /*8650*/  SYNCS.PHASECHK.TRANS64.TRYWAIT P0, [R3+URZ+0x68], R0 ;  /* 0x00006800030075a7 */ /* 0x000264000800017f */
[----:B-1----:R-:W-:Y:S05]  /*8660*/  @!P0 NANOSLEEP.SYNCS 0x989680 ;  /* 0x009896800000895d */ /* 0x002fea0003900000 */
[----:B------:R-:W1:Y:S02]  /*8670*/  @!P0 SYNCS.PHASECHK.TRANS64 P0, [R3+URZ+0x68], R0 ;  /* 0x00006800030085a7 */ /* 0x000e64000800007f */
[----:B-1----:R-:W-:Y:S05]  /*8680*/  @!P0 BRA `(.L_x_143) ;  /* 0xfffffffc00f08947 */ /* 0x002fea000383ffff */
[----:B------:R-:W-:Y:S05]  /*8690*/  BRA `(.L_x_176) ;  /* 0xffffffe800c47947 */ /* 0x000fea000383ffff */
.L_x_145:
[----:B------:R1:W1:Y:S02]  /*86a0*/  SYNCS.PHASECHK.TRANS64.TRYWAIT P0, [R3+URZ+0x70], R0 ;  /* 0x00007000030075a7 */ /* 0x000264000800017f */
[----:B-1----:R-:W-:Y:S05]  /*86b0*/  @!P0 NANOSLEEP.SYNCS 0x989680 ;  /* 0x009896800000895d */ /* 0x002fea0003900000 */
[----:B------:R-:W1:Y:S02]  /*86c0*/  @!P0 SYNCS.PHASECHK.TRANS64 P0, [R3+URZ+0x70], R0 ;  /* 0x00007000030085a7 */ /* 0x000e64000800007f */
[----:B-1----:R-:W-:Y:S05]  /*86d0*/  @!P0 BRA `(.L_x_145) ;  /* 0xfffffffc00f08947 */ /* 0x002fea000383ffff */
[----:B------:R-:W-:Y:S05]  /*86e0*/  BRA `(.L_x_177) ;  /* 0xffffffe800c07947 */ /* 0x000fea000383ffff */
.L_x_149:
[----:B------:R-:W-:Y:S01]  /*86f0*/  BSSY B1, `(.L_x_178) ;  /* 0x0000006000017945 */ /* 0x000fe20003800000 */
[----:B------:R-:W-:-:S07]  /*8700*/  IMAD.MOV.U32 R15, RZ, RZ, -0x1 ;  /* 0xffffffffff0f7424 */ /* 0x000fce00078e00ff */
[----:B------:R-:W-:Y:S05]  /*8710*/  WARPSYNC.COLLECTIVE R15, `(.L_x_179) ;  /* 0x000000000f0c7348 */ /* 0x000fea0003c00000 */
[----:B------:R-:W-:Y:S02]  /*8720*/  ELECT P6, UR62, PT ;  /* 0x00000000003e782f */ /* 0x000fe400038c0000 */
[----:B------:R-:W-:Y:S01]  /*8730*/  MOV R14, UR62 ;  /* 0x0000003e000e7c02 */ /* 0x000fe20008000f00 */
[----:B------:R-:W-:Y:S10]  /*8740*/  ENDCOLLECTIVE ;  /* 0x000000000000791b */ /* 0x000ff40003800000 */
.L_x_179:
[----:B------:R-:W-:Y:S05]  /*8750*/  BSYNC B1 ;  /* 0x0000000000017941 */ /* 0x000fea0003800000 */
.L_x_178:
[----:B------:R-:W-:Y:S05]  /*8760*/  BRA `(.L_x_180) ;  /* 0xffffffec00387947 */ /* 0x000fea000383ffff */
.L_x_152:
[----:B--2---:R2:W3:Y:S02]  /*8770*/  SYNCS.PHASECHK.TRANS64.TRYWAIT P1, [R15+URZ+0x20], R8 ;  /* 0x000020080f0075a7 */ /* 0x0044e4000802017f */
[----:B---3--:R-:W-:Y:S05]  /*8780*/  @!P1 NANOSLEEP.SYNCS 0x989680 ;  /* 0x009896800000995d */ /* 0x008fea0003900000 */
[----:B------:R-:W3:Y:S02]  /*8790*/  @!P1 SYNCS.PHASECHK.TRANS64 P1, [R15+URZ+0x20], R8 ;  /* 0x000020080f0095a7 */ /* 0x000ee4000802007f */
[----:B---3--:R-:W-:Y:S05]  /*87a0*/  @!P1 BRA `(.L_x_152) ;  /* 0xfffffffc00f09947 */ /* 0x008fea000383ffff */
[----:B------:R-:W-:Y:S05]  /*87b0*/  BRA `(.L_x_181) ;  /* 0xffffffec006c7947 */ /* 0x000fea000383ffff */
.L_x_161:
[----:B------:R-:W-:Y:S01]  /*87c0*/  BSSY B0, `(.L_x_182) ;  /* 0x0000006000007945 */ /* 0x000fe20003800000 */
[----:B------:R-:W-:-:S07]  /*87d0*/  IMAD.MOV.U32 R15, RZ, RZ, -0x1 ;  /* 0xffffffffff0f7424 */ /* 0x000fce00078e00ff */
[----:B------:R-:W-:Y:S05]  /*87e0*/  WARPSYNC.COLLECTIVE R15, `(.L_x_183) ;  /* 0x000000000f0c7348 */ /* 0x000fea0003c00000 */
[----:B------:R-:W-:Y:S02]  /*87f0*/  ELECT P6, UR62, PT ;  /* 0x00000000003e782f */ /* 0x000fe400038c0000 */
[----:B------:R-:W-:Y:S01]  /*8800*/  MOV R14, UR62 ;  /* 0x0000003e000e7c02 */ /* 0x000fe20008000f00 */
[----:B------:R-:W-:Y:S10]  /*8810*/  ENDCOLLECTIVE ;  /* 0x000000000000791b */ /* 0x000ff40003800000 */
.L_x_183:
[----:B------:R-:W-:Y:S05]  /*8820*/  BSYNC B0 ;  /* 0x0000000000007941 */ /* 0x000fea0003800000 */
.L_x_182:
[----:B------:R-:W-:Y:S05]  /*8830*/  BRA `(.L_x_184) ;  /* 0xfffffff400c87947 */ /* 0x000fea000383ffff */
.L_x_163:
[----:B-1----:R1:W2:Y:S02]  /*8840*/  SYNCS.PHASECHK.TRANS64.TRYWAIT P0, [R7+URZ], R4 ;  /* 0x00000004070075a7 */ /* 0x0022a4000800017f */
[----:B--2---:R-:W-:Y:S05]  /*8850*/  @!P0 NANOSLEEP.SYNCS 0x989680 ;  /* 0x009896800000895d */ /* 0x004fea0003900000 */
[----:B------:R-:W2:Y:S02]  /*8860*/  @!P0 SYNCS.PHASECHK.TRANS64 P0, [R7+URZ], R4 ;  /* 0x00000004070085a7 */ /* 0x000ea4000800007f */
[----:B--2---:R-:W-:Y:S05]  /*8870*/  @!P0 BRA `(.L_x_163) ;  /* 0xfffffffc00f08947 */ /* 0x004fea000383ffff */
[----:B------:R-:W-:Y:S05]  /*8880*/  BRA `(.L_x_185) ;  /* 0xfffffff800047947 */ /* 0x000fea000383ffff */
.L_x_164:
[----:B-1----:R1:W2:Y:S02]  /*8890*/  SYNCS.PHASECHK.TRANS64.TRYWAIT P0, [R6+URZ], R3 ;  /* 0x00000003060075a7 */ /* 0x0022a4000800017f */
[----:B--2---:R-:W-:Y:S05]  /*88a0*/  @!P0 NANOSLEEP.SYNCS 0x989680 ;  /* 0x009896800000895d */ /* 0x004fea0003900000 */
[----:B------:R-:W2:Y:S02]  /*88b0*/  @!P0 SYNCS.PHASECHK.TRANS64 P0, [R6+URZ], R3 ;  /* 0x00000003060085a7 */ /* 0x000ea4000800007f */
[----:B--2---:R-:W-:Y:S05]  /*88c0*/  @!P0 BRA `(.L_x_164) ;  /* 0xfffffffc00f08947 */ /* 0x004fea000383ffff */
[----:B------:R-:W-:Y:S05]  /*88d0*/  BRA `(.L_x_186) ;  /* 0xfffffff800147947 */ /* 0x000fea000383ffff */
.L_x_165:
[----:B--2---:R2:W3:Y:S02]  /*88e0*/  SYNCS.PHASECHK.TRANS64.TRYWAIT P0, [R7+URZ], R4 ;  /* 0x00000004070075a7 */ /* 0x0044e4000800017f */
[----:B---3--:R-:W-:Y:S05]  /*88f0*/  @!P0 NANOSLEEP.SYNCS 0x989680 ;  /* 0x009896800000895d */ /* 0x008fea0003900000 */
[----:B------:R-:W3:Y:S02]  /*8900*/  @!P0 SYNCS.PHASECHK.TRANS64 P0, [R7+URZ], R4 ;  /* 0x00000004070085a7 */ /* 0x000ee4000800007f */
[----:B---3--:R-:W-:Y:S05]  /*8910*/  @!P0 BRA `(.L_x_165) ;  /* 0xfffffffc00f08947 */ /* 0x008fea000383ffff */
[----:B------:R-:W-:Y:S05]  /*8920*/  BRA `(.L_x_187) ;  /* 0xfffffff8001c7947 */ /* 0x000fea000383ffff */
.L_x_188:
[----:B------:R-:W-:-:S00]  /*8930*/  BRA `(.L_x_188) ;  /* 0xfffffffc00fc7947 */ /* 0x000fc0000383ffff */
[----:B------:R-:W-:-:S00]  /*8940*/  NOP ;  /* 0x0000000000007918 */ /* 0x000fc00000000000 */
        /* <DEDUP_REMOVED lines=11> */
.L_x_189:


//--------------------- .nv.global.init           --------------------------
	.section	.nv.global.init,"aw",@progbits
.nv.global.init:
	.type		$str$22,@object
	.size		$str$22,($str$26 - $str$22)
$str$22:
        /*0000*/ 	.byte	0x6b, 0x5f, 0x74, 0x69, 0x6c, 0x65, 0x5f, 0x63, 0x6f, 0x75, 0x6e, 0x74, 0x20, 0x3e, 0x3d, 0x20
        /*0010*/ 	.byte	0x31, 0x00
	.type		$str$26,@object
	.size		$str$26,($str$27 - $str$26)
$str$26:
        /*0012*/ 	.byte	0x28, 0x61, 0x64, 0x64, 0x72, 0x65, 0x73, 0x73, 0x20, 0x26, 0x20, 0x6d, 0x61, 0x73, 0x6b, 0x29
        /*0022*/ 	.byte	0x20, 0x3d, 0x3d, 0x20, 0x30, 0x00
	.type		$str$27,@object
	.size		$str$27,($str$23 - $str$27)
$str$27:
        /*0028*/ 	.byte	0x2f, 0x74, 0x6d, 0x70, 0x2f, 0x63, 0x75, 0x74, 0x6c, 0x61, 0x73, 0x73, 0x5f, 0x73, 0x77, 0x65
        /*0038*/ 	.byte	0x65, 0x70, 0x5f, 0x73, 0x72, 0x63, 0x2f, 0x69, 0x6e, 0x63, 0x6c, 0x75, 0x64, 0x65, 0x2f, 0x63
        /*0048*/ 	.byte	0x75, 0x74, 0x65, 0x2f, 0x70, 0x6f, 0x69, 0x6e, 0x74, 0x65, 0x72, 0x5f, 0x66, 0x6c, 0x61, 0x67
        /*0058*/ 	.byte	0x67, 0x65, 0x64, 0x2e, 0x68, 0x70, 0x70, 0x00
	.type		$str$23,@object
	.size		$str$23,(__unnamed_2 - $str$23)
$str$23:
        /*0060*/ 	.byte	0x2f, 0x74, 0x6d, 0x70, 0x2f, 0x63, 0x75, 0x74, 0x6c, 0x61, 0x73, 0x73, 0x5f, 0x73, 0x77, 0x65
        /*0070*/ 	.byte	0x65, 0x70, 0x5f, 0x73, 0x72, 0x63, 0x2f, 0x69, 0x6e, 0x63, 0x6c, 0x75, 0x64, 0x65, 0x2f, 0x63
        /*0080*/ 	.byte	0x75, 0x74, 0x6c, 0x61, 0x73, 0x73, 0x2f, 0x67, 0x65, 0x6d, 0x6d, 0x2f, 0x63, 0x6f, 0x6c, 0x6c
        /*0090*/ 	.byte	0x65, 0x63, 0x74, 0x69, 0x76, 0x65, 0x2f, 0x73, 0x6d, 0x39, 0x30, 0x5f, 0x6d, 0x6d, 0x61, 0x5f
        /*00a0*/ 	.byte	0x74, 0x6d, 0x61, 0x5f, 0x67, 0x6d, 0x6d, 0x61, 0x5f, 0x73, 0x73, 0x5f, 0x77, 0x61, 0x72, 0x70
        /*00b0*/ 	.byte	0x73, 0x70, 0x65, 0x63, 0x69, 0x61, 0x6c, 0x69, 0x7a, 0x65, 0x64, 0x2e, 0x68, 0x70, 0x70, 0x00
	.type		__unnamed_2,@object
	.size		__unnamed_2,(__unnamed_1 - __unnamed_2)
__unnamed_2:
        /*00c0*/ 	.byte	0x61, 0x75, 0x74, 0x6f, 0x20, 0x63, 0x75, 0x74, 0x65, 0x3a, 0x3a, 0x61, 0x73, 0x5f, 0x70, 0x6f
        /* <DEDUP_REMOVED lines=27> */
        /*0280*/ 	.byte	0x3c, 0x34, 0x30, 0x39, 0x36, 0x3e, 0x3e, 0x3e, 0x3e, 0x3e, 0x5d, 0x00
	.type		__unnamed_1,@object
	.size		__unnamed_1,(.L_0 - __unnamed_1)
__unnamed_1:
        /* <DEDUP_REMOVED lines=181> */
        /*0ddc*/ 	.byte	0x79, 0x5d, 0x00
.L_0:


//--------------------- .nv.shared._ZN7cutlass13device_kernelINS_4gemm6kernel13GemmUniversalIN4cute5tupleIJiiiiEEENS1_10collective13CollectiveMmaINS1_34MainloopSm90TmaGmmaWarpSpecializedILi4ENS5_IJNS4_1CILi1EEESB_SB_EEENS1_35KernelTmaWarpSpecializedCooperativeEEENS5_IJNSA_ILi256EEENSA_ILi64EEESG_EEENS_10bfloat16_tENS5_IJlSB_lEEESI_SJ_NS4_8TiledMMAINS4_8MMA_AtomIJNS4_4SM904GMMA27MMA_64x64x16_F32BF16BF16_SSILNSN_5MajorE0ELSP_0ELNSN_7ScaleInE1ELSQ_1EEEEEENS4_6LayoutINS5_IJNSA_ILi2EEESB_SB_EEENS5_IJSB_NSA_ILi0EEESW_EEEEENS5_IJNS4_10UnderscoreESZ_SZ_EEEEENS4_13SM90_TMA_LOADENS4_14ComposedLayoutINS4_7SwizzleILi3ELi4ELi3EEENS4_18smem_ptr_flag_bitsILi16EEENST_INS5_IJNSA_ILi8EEESG_EEENS5_IJSG_SB_EEEEEEEvNS4_8identityES12_S1C_vS1D_EENS_8epilogue10collective18CollectiveEpilogueINS1F_22Sm90TmaWarpSpecializedILi4ELi2ELi16ELb1ELb0EEEJSH_NS5_IJNSA_ILi128EEENSA_ILi32EEEEEESI_SJ_SI_SJ_NS1F_6fusion15FusionCallbacksIS1J_NS1N_23LinCombPerRowBiasEltActINS1F_6thread4ReLuESI_fSI_SI_fLi8ELNS_15FloatRoundStyleE2EEESH_S1M_JEEES12_NS13_INS14_ILi2ELi4ELi3EEES17_NST_INS5_IJS18_S1L_EEENS5_IJS1L_SB_EEEEEEENS4_17SM75_U32x4_LDSM_NENS4_14SM90_TMA_STOREES1Z_NS4_17SM90_U32x4_STSM_NENS4_9Copy_AtomIJS22_NS_6half_tEEEEvEEEvvEEEEvNT_6ParamsE --------------------------
	.section	.nv.shared._ZN7cutlass13device_kernelINS_4gemm6kernel13GemmUniversalIN4cute5tupleIJiiiiEEENS1_10collective13CollectiveMmaINS1_34MainloopSm90TmaGmmaWarpSpecializedILi4ENS5_IJNS4_1CILi1EEESB_SB_EEENS1_35KernelTmaWarpSpecializedCooperativeEEENS5_IJNSA_ILi256EEENSA_ILi64EEESG_EEENS_10bfloat16_tENS5_IJlSB_lEEESI_SJ_NS4_8TiledMMAINS4_8MMA_AtomIJNS4_4SM904GMMA27MMA_64x64x16_F32BF16BF16_SSILNSN_5MajorE0ELSP_0ELNSN_7ScaleInE1ELSQ_1EEEEEENS4_6LayoutINS5_IJNSA_ILi2EEESB_SB_EEENS5_IJSB_NSA_ILi0EEESW_EEEEENS5_IJNS4_10UnderscoreESZ_SZ_EEEEENS4_13SM90_TMA_LOADENS4_14ComposedLayoutINS4_7SwizzleILi3ELi4ELi3EEENS4_18smem_ptr_flag_bitsILi16EEENST_INS5_IJNSA_ILi8EEESG_EEENS5_IJSG_SB_EEEEEEEvNS4_8identityES12_S1C_vS1D_EENS_8epilogue10collective18CollectiveEpilogueINS1F_22Sm90TmaWarpSpecializedILi4ELi2ELi16ELb1ELb0EEEJSH_NS5_IJNSA_ILi128EEENSA_ILi32EEEEEESI_SJ_SI_SJ_NS1F_6fusion15FusionCallbacksIS1J_NS1N_23LinCombPerRowBiasEltActINS1F_6thread4ReLuESI_fSI_SI_fLi8ELNS_15FloatRoundStyleE2EEESH_S1M_JEEES12_NS13_INS14_ILi2ELi4ELi3EEES17_NST_INS5_IJS18_S1L_EEENS5_IJS1L_SB_EEEEEEENS4_17SM75_U32x4_LDSM_NENS4_14SM90_TMA_STOREES1Z_NS4_17SM90_U32x4_STSM_NENS4_9Copy_AtomIJS22_NS_6half_tEEEEvEEEvvEEEEvNT_6ParamsE,"aw",@nobits
	.sectionflags	@""
	.align	16
	.zero		1024


//--------------------- .nv.shared.reserved.0     --------------------------
	.section	.nv.shared.reserved.0,"aw",@nobits
	.weak		__nv_reservedSMEM_offset_0_alias
	.size		__nv_reservedSMEM_offset_0_alias, 0, 0
	.other		__nv_reservedSMEM_offset_0_alias,@"STO_CUDA_RESERVED_SHARED STV_DEFAULT"
__nv_reservedSMEM_offset_0_alias:
	.zero		0


//--------------------- .nv.global                --------------------------
	.section	.nv.global,"aw",@nobits
.nv.global:
	.type		_ZN39_INTERNAL_391b7c9c_4_k_cu_ddf5e230_28054cute1_E,@object
	.size		_ZN39_INTERNAL_391b7c9c_4_k_cu_ddf5e230_28054cute1_E,(_ZN39_INTERNAL_391b7c9c_4_k_cu_ddf5e230_28054cuda3std3__45__cpo6cbeginE - _ZN39_INTERNAL_391b7c9c_4_k_cu_ddf5e230_28054cute1_E)
_ZN39_INTERNAL_391b7c9c_4_k_cu_ddf5e230_28054cute1_E:
	.zero		1
	.type		_ZN39_INTERNAL_391b7c9c_4_k_cu_ddf5e230_28054cuda3std3__45__cpo6cbeginE,@object
	.size		_ZN39_INTERNAL_391b7c9c_4_k_cu_ddf5e230_28054cuda3std3__45__cpo6cbeginE,(_ZN39_INTERNAL_391b7c9c_4_k_cu_ddf5e230_28054cuda3std3__48in_placeE - _ZN39_INTERNAL_391b7c9c_4_k_cu_ddf5e230_28054cuda3std3__45__cpo6cbeginE)
_ZN39_INTERNAL_391b7c9c_4_k_cu_ddf5e230_28054cuda3std3__45__cpo6cbeginE:
	.zero		1
	.type		_ZN39_INTERNAL_391b7c9c_4_k_cu_ddf5e230_28054cuda3std3__48in_placeE,@object
	.size		_ZN39_INTERNAL_391b7c9c_4_k_cu_ddf5e230_28054cuda3std3__48in_placeE,(_ZN39_INTERNAL_391b7c9c_4_k_cu_ddf5e230_28054cuda3std6ranges3__45__cpo9iter_moveE - _ZN39_INTERNAL_391b7c9c_4_k_cu_ddf5e230_28054cuda3std3__48in_placeE)
_ZN39_INTERNAL_391b7c9c_4_k_cu_ddf5e230_28054cuda3std3__48in_placeE:
	.zero		1
	.type		_ZN39_INTERNAL_391b7c9c_4_k_cu_ddf5e230_28054cuda3std6ranges3__45__cpo9iter_moveE,@object
	.size		_ZN39_INTERNAL_391b7c9c_4_k_cu_ddf5e230_28054cuda3std6ranges3__45__cpo9iter_moveE,(_ZN39_INTERNAL_391b7c9c_4_k_cu_ddf5e230_28054cuda3std3__45__cpo5beginE - _ZN39_INTERNAL_391b7c9c_4_k_cu_ddf5e230_28054cuda3std6ranges3__45__cpo9iter_moveE)
_ZN39_INTERNAL_391b7c9c_4_k_cu_ddf5e230_28054cuda3std6ranges3__45__cpo9iter_moveE:
	.zero		1
	.type		_ZN39_INTERNAL_391b7c9c_4_k_cu_ddf5e230_28054cuda3std3__45__cpo5beginE,@object
	.size		_ZN39_INTERNAL_391b7c9c_4_k_cu_ddf5e230_28054cuda3std3__45__cpo5beginE,(_ZN39_INTERNAL_391b7c9c_4_k_cu_ddf5e230_28054cuda3std3__441_GLOBAL__N__391b7c9c_4_k_cu_ddf5e230_28056ignoreE - _ZN39_INTERNAL_391b7c9c_4_k_cu_ddf5e230_28054cuda3std3__45__cpo5beginE)
_ZN39_INTERNAL_391b7c9c_4_k_cu_ddf5e230_28054cuda3std3__45__cpo5beginE:
	.zero		1
	.type		_ZN39_INTERNAL_391b7c9c_4_k_cu_ddf5e230_28054cuda3std3__441_GLOBAL__N__391b7c9c_4_k_cu_ddf5e230_28056ignoreE,@object
	.size		_ZN39_INTERNAL_391b7c9c_4_k_cu_ddf5e230_28054cuda3std3__441_GLOBAL__N__391b7c9c_4_k_cu_ddf5e230_28056ignoreE,(_ZN39_INTERNAL_391b7c9c_4_k_cu_ddf5e230_28054cute7productE - _ZN39_INTERNAL_391b7c9c_4_k_cu_ddf5e230_28054cuda3std3__441_GLOBAL__N__391b7c9c_4_k_cu_ddf5e230_28056ignoreE)
_ZN39_INTERNAL_391b7c9c_4_k_cu_ddf5e230_28054cuda3std3__441_GLOBAL__N__391b7c9c_4_k_cu_ddf5e230_28056ignoreE:
	.zero		1
	.type		_ZN39_INTERNAL_391b7c9c_4_k_cu_ddf5e230_28054cute7productE,@object
	.size		_ZN39_INTERNAL_391b7c9c_4_k_cu_ddf5e230_28054cute7productE,(_ZN39_INTERNAL_391b7c9c_4_k_cu_ddf5e230_28054cuda3std3__45__cpo3endE - _ZN39_INTERNAL_391b7c9c_4_k_cu_ddf5e230_28054cute7productE)
_ZN39_INTERNAL_391b7c9c_4_k_cu_ddf5e230_28054cute7productE:
	.zero		1
	.type		_ZN39_INTERNAL_391b7c9c_4_k_cu_ddf5e230_28054cuda3std3__45__cpo3endE,@object
	.size		_ZN39_INTERNAL_391b7c9c_4_k_cu_ddf5e230_28054cuda3std3__45__cpo3endE,(_ZN39_INTERNAL_391b7c9c_4_k_cu_ddf5e230_28054cuda3std3__419piecewise_constructE - _ZN39_INTERNAL_391b7c9c_4_k_cu_ddf5e230_28054cuda3std3__45__cpo3endE)
_ZN39_INTERNAL_391b7c9c_4_k_cu_ddf5e230_28054cuda3std3__45__cpo3endE:
	.zero		1
	.type		_ZN39_INTERNAL_391b7c9c_4_k_cu_ddf5e230_28054cuda3std3__419piecewise_constructE,@object
	.size		_ZN39_INTERNAL_391b7c9c_4_k_cu_ddf5e230_28054cuda3std3__419piecewise_constructE,(_ZN39_INTERNAL_391b7c9c_4_k_cu_ddf5e230_28054cuda3std3__45__cpo4cendE - _ZN39_INTERNAL_391b7c9c_4_k_cu_ddf5e230_28054cuda3std3__419piecewise_constructE)
_ZN39_INTERNAL_391b7c9c_4_k_cu_ddf5e230_28054cuda3std3__419piecewise_constructE:
	.zero		1
	.type		_ZN39_INTERNAL_391b7c9c_4_k_cu_ddf5e230_28054cuda3std3__45__cpo4cendE,@object
	.size		_ZN39_INTERNAL_391b7c9c_4_k_cu_ddf5e230_28054cuda3std3__45__cpo4cendE,(_ZN39_INTERNAL_391b7c9c_4_k_cu_ddf5e230_28054cuda3std6ranges3__45__cpo4swapE - _ZN39_INTERNAL_391b7c9c_4_k_cu_ddf5e230_28054cuda3std3__45__cpo4cendE)
_ZN39_INTERNAL_391b7c9c_4_k_cu_ddf5e230_28054cuda3std3__45__cpo4cendE:
	.zero		1
	.type		_ZN39_INTERNAL_391b7c9c_4_k_cu_ddf5e230_28054cuda3std6ranges3__45__cpo4swapE,@object
	.size		_ZN39_INTERNAL_391b7c9c_4_k_cu_ddf5e230_28054cuda3std6ranges3__45__cpo4swapE,(.L_9 - _ZN39_INTERNAL_391b7c9c_4_k_cu_ddf5e230_28054cuda3std6ranges3__45__cpo4swapE)
_ZN39_INTERNAL_391b7c9c_4_k_cu_ddf5e230_28054cuda3std6ranges3__45__cpo4swapE:
	.zero		1
.L_9:


//--------------------- .nv.constant0._ZN7cutlass13device_kernelINS_4gemm6kernel13GemmUniversalIN4cute5tupleIJiiiiEEENS1_10collective13CollectiveMmaINS1_34MainloopSm90TmaGmmaWarpSpecializedILi4ENS5_IJNS4_1CILi1EEESB_SB_EEENS1_35KernelTmaWarpSpecializedCooperativeEEENS5_IJNSA_ILi256EEENSA_ILi64EEESG_EEENS_10bfloat16_tENS5_IJlSB_lEEESI_SJ_NS4_8TiledMMAINS4_8MMA_AtomIJNS4_4SM904GMMA27MMA_64x64x16_F32BF16BF16_SSILNSN_5MajorE0ELSP_0ELNSN_7ScaleInE1ELSQ_1EEEEEENS4_6LayoutINS5_IJNSA_ILi2EEESB_SB_EEENS5_IJSB_NSA_ILi0EEESW_EEEEENS5_IJNS4_10UnderscoreESZ_SZ_EEEEENS4_13SM90_TMA_LOADENS4_14ComposedLayoutINS4_7SwizzleILi3ELi4ELi3EEENS4_18smem_ptr_flag_bitsILi16EEENST_INS5_IJNSA_ILi8EEESG_EEENS5_IJSG_SB_EEEEEEEvNS4_8identityES12_S1C_vS1D_EENS_8epilogue10collective18CollectiveEpilogueINS1F_22Sm90TmaWarpSpecializedILi4ELi2ELi16ELb1ELb0EEEJSH_NS5_IJNSA_ILi128EEENSA_ILi32EEEEEESI_SJ_SI_SJ_NS1F_6fusion15FusionCallbacksIS1J_NS1N_23LinCombPerRowBiasEltActINS1F_6thread4ReLuESI_fSI_SI_fLi8ELNS_15FloatRoundStyleE2EEESH_S1M_JEEES12_NS13_INS14_ILi2ELi4ELi3EEES17_NST_INS5_IJS18_S1L_EEENS5_IJS1L_SB_EEEEEEENS4_17SM75_U32x4_LDSM_NENS4_14SM90_TMA_STOREES1Z_NS4_17SM90_U32x4_STSM_NENS4_9Copy_AtomIJS22_NS_6half_tEEEEvEEEvvEEEEvNT_6ParamsE --------------------------
	.section	.nv.constant0._ZN7cutlass13device_kernelINS_4gemm6kernel13GemmUniversalIN4cute5tupleIJiiiiEEENS1_10collective13CollectiveMmaINS1_34MainloopSm90TmaGmmaWarpSpecializedILi4ENS5_IJNS4_1CILi1EEESB_SB_EEENS1_35KernelTmaWarpSpecializedCooperativeEEENS5_IJNSA_ILi256EEENSA_ILi64EEESG_EEENS_10bfloat16_tENS5_IJlSB_lEEESI_SJ_NS4_8TiledMMAINS4_8MMA_AtomIJNS4_4SM904GMMA27MMA_64x64x16_F32BF16BF16_SSILNSN_5MajorE0ELSP_0ELNSN_7ScaleInE1ELSQ_1EEEEEENS4_6LayoutINS5_IJNSA_ILi2EEESB_SB_EEENS5_IJSB_NSA_ILi0EEESW_EEEEENS5_IJNS4_10UnderscoreESZ_SZ_EEEEENS4_13SM90_TMA_LOADENS4_14ComposedLayoutINS4_7SwizzleILi3ELi4ELi3EEENS4_18smem_ptr_flag_bitsILi16EEENST_INS5_IJNSA_ILi8EEESG_EEENS5_IJSG_SB_EEEEEEEvNS4_8identityES12_S1C_vS1D_EENS_8epilogue10collective18CollectiveEpilogueINS1F_22Sm90TmaWarpSpecializedILi4ELi2ELi16ELb1ELb0EEEJSH_NS5_IJNSA_ILi128EEENSA_ILi32EEEEEESI_SJ_SI_SJ_NS1F_6fusion15FusionCallbacksIS1J_NS1N_23LinCombPerRowBiasEltActINS1F_6thread4ReLuESI_fSI_SI_fLi8ELNS_15FloatRoundStyleE2EEESH_S1M_JEEES12_NS13_INS14_ILi2ELi4ELi3EEES17_NST_INS5_IJS18_S1L_EEENS5_IJS1L_SB_EEEEEEENS4_17SM75_U32x4_LDSM_NENS4_14SM90_TMA_STOREES1Z_NS4_17SM90_U32x4_STSM_NENS4_9Copy_AtomIJS22_NS_6half_tEEEEvEEEvvEEEEvNT_6ParamsE,"a",@progbits
	.sectionflags	@""
	.align	4
.nv.constant0._ZN7cutlass13device_kernelINS_4gemm6kernel13GemmUniversalIN4cute5tupleIJiiiiEEENS1_10collective13CollectiveMmaINS1_34MainloopSm90TmaGmmaWarpSpecializedILi4ENS5_IJNS4_1CILi1EEESB_SB_EEENS1_35KernelTmaWarpSpecializedCooperativeEEENS5_IJNSA_ILi256EEENSA_ILi64EEESG_EEENS_10bfloat16_tENS5_IJlSB_lEEESI_SJ_NS4_8TiledMMAINS4_8MMA_AtomIJNS4_4SM904GMMA27MMA_64x64x16_F32BF16BF16_SSILNSN_5MajorE0ELSP_0ELNSN_7ScaleInE1ELSQ_1EEEEEENS4_6LayoutINS5_IJNSA_ILi2EEESB_SB_EEENS5_IJSB_NSA_ILi0EEESW_EEEEENS5_IJNS4_10UnderscoreESZ_SZ_EEEEENS4_13SM90_TMA_LOADENS4_14ComposedLayoutINS4_7SwizzleILi3ELi4ELi3EEENS4_18smem_ptr_flag_bitsILi16EEENST_INS5_IJNSA_ILi8EEESG_EEENS5_IJSG_SB_EEEEEEEvNS4_8identityES12_S1C_vS1D_EENS_8epilogue10collective18CollectiveEpilogueINS1F_22Sm90TmaWarpSpecializedILi4ELi2ELi16ELb1ELb0EEEJSH_NS5_IJNSA_ILi128EEENSA_ILi32EEEEEESI_SJ_SI_SJ_NS1F_6fusion15FusionCallbacksIS1J_NS1N_23LinCombPerRowBiasEltActINS1F_6thread4ReLuESI_fSI_SI_fLi8ELNS_15FloatRoundStyleE2EEESH_S1M_JEEES12_NS13_INS14_ILi2ELi4ELi3EEES17_NST_INS5_IJS18_S1L_EEENS5_IJS1L_SB_EEEEEEENS4_17SM75_U32x4_LDSM_NENS4_14SM90_TMA_STOREES1Z_NS4_17SM90_U32x4_STSM_NENS4_9Copy_AtomIJS22_NS_6half_tEEEEvEEEvvEEEEvNT_6ParamsE:
	.zero		2432


//--------------------- SYMBOLS --------------------------

	.type		.nv.reservedSmem.offset0,@object
	.size		.nv.reservedSmem.offset0,0x4
	.type		__assertfail,@function
